// auto-generated by cutlass_sweep.gemm — config: {"arch": "sm_90", "cluster_m": 2, "cluster_n": 1, "dtype": "e4m3", "dtype_b": "e4m3", "layout": "nt", "stages": 0, "tile_k": 64, "tile_m": 64, "tile_n": 384}
#include "cutlass/cutlass.h"
#include "cutlass/gemm/collective/collective_builder.hpp"
#include "cutlass/gemm/device/gemm_universal_adapter.h"
#include "cutlass/gemm/kernel/gemm_universal.hpp"
#include "cutlass/epilogue/collective/collective_builder.hpp"

using ElemA = cutlass::float_e4m3_t;
using ElemB = cutlass::float_e4m3_t;
using ElemCD = cutlass::float_e4m3_t;
using Acc  = float;
using TileShape    = cute::Shape<cute::_64, cute::_384, cute::_64>;
using ClusterShape = cute::Shape<cute::_2, cute::_1, cute::_1>;

using CollectiveEpilogue = typename cutlass::epilogue::collective::CollectiveBuilder<
    cutlass::arch::Sm90, cutlass::arch::OpClassTensorOp,
    TileShape, ClusterShape,
    cutlass::epilogue::collective::EpilogueTileAuto,
    Acc, Acc,
    ElemCD, cutlass::layout::RowMajor, 128 / cutlass::sizeof_bits<ElemCD>::value,
    ElemCD, cutlass::layout::RowMajor, 128 / cutlass::sizeof_bits<ElemCD>::value,
    cutlass::epilogue::collective::EpilogueScheduleAuto
  >::CollectiveOp;

using CollectiveMainloop = typename cutlass::gemm::collective::CollectiveBuilder<
    cutlass::arch::Sm90, cutlass::arch::OpClassTensorOp,
    ElemA, cutlass::layout::RowMajor, 128 / cutlass::sizeof_bits<ElemA>::value,
    ElemB, cutlass::layout::ColumnMajor, 128 / cutlass::sizeof_bits<ElemB>::value,
    Acc,
    TileShape, ClusterShape,
    cutlass::gemm::collective::StageCountAutoCarveout<static_cast<int>(sizeof(typename CollectiveEpilogue::SharedStorage))>,
    cutlass::gemm::collective::KernelScheduleAuto
  >::CollectiveOp;

using GemmKernel = cutlass::gemm::kernel::GemmUniversal<
    cute::Shape<int,int,int,int>,
    CollectiveMainloop,
    CollectiveEpilogue
>;
using Gemm = cutlass::gemm::device::GemmUniversalAdapter<GemmKernel>;

// Force the device kernel symbol into the cubin without needing a host main.
auto* _anchor = &cutlass::device_kernel<GemmKernel>;


// ===== COMPILED SASS (sm_90a) =====

	.target	sm_90a

	.elftype	@"ET_EXEC"


//--------------------- .note.nv.tkinfo           --------------------------
	.section	.note.nv.tkinfo,"",@"SHT_NOTE"
	.sectionflags	@"SHF_NOTE_NV_TKINFO"
	.tkinfo
        /*0018*/ 	.word	0x00000002
        /*0030*/ 	.string	""
        /*0030*/ 	.string	"ptxas"
        /*0030*/ 	.string	"Cuda compilation tools, release 13.0, V13.0.88"
        /*0030*/ 	.string	"Build cuda_13.0.r13.0/compiler.36424714_0"
        /*0030*/ 	.string	"-arch sm_90a -m 64 "



//--------------------- .note.nv.cuinfo           --------------------------
	.section	.note.nv.cuinfo,"",@"SHT_NOTE"
	.sectionflags	@"SHF_NOTE_NV_CUINFO"
        /*0018*/ 	.short	0x0002
        /*001a*/ 	.short	0x005a
        /*001c*/ 	.short	0x0082
	.zero		2


//--------------------- .nv.info                  --------------------------
	.section	.nv.info,"",@"SHT_CUDA_INFO"
	.align	4


	//----- nvinfo : EIATTR_REGCOUNT
	.align		4
        /*0000*/ 	.byte	0x04, 0x2f
        /*0002*/ 	.short	(.L_12 - .L_11)
	.align		4
.L_11:
        /*0004*/ 	.word	index@(_ZN7cutlass13device_kernelINS_4gemm6kernel13GemmUniversalIN4cute5tupleIJiiiiEEENS1_10collective13CollectiveMmaINS1_37MainloopSm90TmaGmmaWarpSpecializedFP8ILi8ENS5_IJNS4_1CILi2EEENSA_ILi1EEESC_EEENS1_32KernelTmaWarpSpecializedPingpongEEENS5_IJNSA_ILi64EEENSA_ILi384EEESG_EEENS_12float_e4m3_tENS5_IJlSC_lEEESJ_SK_NS4_8TiledMMAINS4_8MMA_AtomIJNS4_4SM904GMMA31MMA_64x192x32_F32E4M3E4M3_SS_TNILNSO_7ScaleInE1ELSQ_1EEEEEENS4_6LayoutINS5_IJSC_SC_SC_EEENS5_IJNSA_ILi0EEESV_SV_EEEEENS5_IJNS4_10UnderscoreESY_SY_EEEEENS4_13SM90_TMA_LOADENS4_14ComposedLayoutINS4_7SwizzleILi2ELi4ELi3EEENS4_18smem_ptr_flag_bitsILi8EEENST_INS5_IJNSA_ILi8EEESG_EEENS5_IJSG_SC_EEEEEEEvNS4_8identityENS4_23SM90_TMA_LOAD_MULTICASTES1B_vS1C_EENS_8epilogue10collective6detail29Sm90TmaWarpSpecializedAdapterINS1G_15DefaultEpilogueISJ_SK_SK_NS1F_6thread17LinearCombinationISJ_Li1EffLNS1K_9ScaleType4KindE0ELNS_15FloatRoundStyleE2ESJ_EENS1_15EpilogueDefaultEEEEEvvEEEEvNT_6ParamsE)
        /*0008*/ 	.word	0x000000a8


	//----- nvinfo : EIATTR_FRAME_SIZE
	.align		4
.L_12:
        /*000c*/ 	.byte	0x04, 0x11
        /*000e*/ 	.short	(.L_14 - .L_13)
	.align		4
.L_13:
        /*0010*/ 	.word	index@(_ZN7cutlass13device_kernelINS_4gemm6kernel13GemmUniversalIN4cute5tupleIJiiiiEEENS1_10collective13CollectiveMmaINS1_37MainloopSm90TmaGmmaWarpSpecializedFP8ILi8ENS5_IJNS4_1CILi2EEENSA_ILi1EEESC_EEENS1_32KernelTmaWarpSpecializedPingpongEEENS5_IJNSA_ILi64EEENSA_ILi384EEESG_EEENS_12float_e4m3_tENS5_IJlSC_lEEESJ_SK_NS4_8TiledMMAINS4_8MMA_AtomIJNS4_4SM904GMMA31MMA_64x192x32_F32E4M3E4M3_SS_TNILNSO_7ScaleInE1ELSQ_1EEEEEENS4_6LayoutINS5_IJSC_SC_SC_EEENS5_IJNSA_ILi0EEESV_SV_EEEEENS5_IJNS4_10UnderscoreESY_SY_EEEEENS4_13SM90_TMA_LOADENS4_14ComposedLayoutINS4_7SwizzleILi2ELi4ELi3EEENS4_18smem_ptr_flag_bitsILi8EEENST_INS5_IJNSA_ILi8EEESG_EEENS5_IJSG_SC_EEEEEEEvNS4_8identityENS4_23SM90_TMA_LOAD_MULTICASTES1B_vS1C_EENS_8epilogue10collective6detail29Sm90TmaWarpSpecializedAdapterINS1G_15DefaultEpilogueISJ_SK_SK_NS1F_6thread17LinearCombinationISJ_Li1EffLNS1K_9ScaleType4KindE0ELNS_15FloatRoundStyleE2ESJ_EENS1_15EpilogueDefaultEEEEEvvEEEEvNT_6ParamsE)
        /*0014*/ 	.word	0x00000320


	//----- nvinfo : EIATTR_MIN_STACK_SIZE
	.align		4
.L_14:
        /*0018*/ 	.byte	0x04, 0x12
        /*001a*/ 	.short	(.L_16 - .L_15)
	.align		4
.L_15:
        /*001c*/ 	.word	index@(_ZN7cutlass13device_kernelINS_4gemm6kernel13GemmUniversalIN4cute5tupleIJiiiiEEENS1_10collective13CollectiveMmaINS1_37MainloopSm90TmaGmmaWarpSpecializedFP8ILi8ENS5_IJNS4_1CILi2EEENSA_ILi1EEESC_EEENS1_32KernelTmaWarpSpecializedPingpongEEENS5_IJNSA_ILi64EEENSA_ILi384EEESG_EEENS_12float_e4m3_tENS5_IJlSC_lEEESJ_SK_NS4_8TiledMMAINS4_8MMA_AtomIJNS4_4SM904GMMA31MMA_64x192x32_F32E4M3E4M3_SS_TNILNSO_7ScaleInE1ELSQ_1EEEEEENS4_6LayoutINS5_IJSC_SC_SC_EEENS5_IJNSA_ILi0EEESV_SV_EEEEENS5_IJNS4_10UnderscoreESY_SY_EEEEENS4_13SM90_TMA_LOADENS4_14ComposedLayoutINS4_7SwizzleILi2ELi4ELi3EEENS4_18smem_ptr_flag_bitsILi8EEENST_INS5_IJNSA_ILi8EEESG_EEENS5_IJSG_SC_EEEEEEEvNS4_8identityENS4_23SM90_TMA_LOAD_MULTICASTES1B_vS1C_EENS_8epilogue10collective6detail29Sm90TmaWarpSpecializedAdapterINS1G_15DefaultEpilogueISJ_SK_SK_NS1F_6thread17LinearCombinationISJ_Li1EffLNS1K_9ScaleType4KindE0ELNS_15FloatRoundStyleE2ESJ_EENS1_15EpilogueDefaultEEEEEvvEEEEvNT_6ParamsE)
        /*0020*/ 	.word	0x00000320
.L_16:


//--------------------- .nv.compat                --------------------------
	.section	.nv.compat,"",@"SHT_CUDA_COMPAT_INFO"
	.align	4
        /*0000*/ 	.byte	0x02, 0x09, 0x01, 0x00, 0x02, 0x02, 0x04, 0x00, 0x02, 0x05, 0x05, 0x00, 0x03, 0x07, 0x01, 0x01
        /*0010*/ 	.byte	0x02, 0x03, 0x01, 0x00, 0x02, 0x06, 0x01, 0x00, 0x04, 0x0b, 0x08, 0x00, 0x00, 0x00, 0x00, 0x00
        /*0020*/ 	.byte	0x00, 0x00, 0x00, 0x00


//--------------------- .nv.info._ZN7cutlass13device_kernelINS_4gemm6kernel13GemmUniversalIN4cute5tupleIJiiiiEEENS1_10collective13CollectiveMmaINS1_37MainloopSm90TmaGmmaWarpSpecializedFP8ILi8ENS5_IJNS4_1CILi2EEENSA_ILi1EEESC_EEENS1_32KernelTmaWarpSpecializedPingpongEEENS5_IJNSA_ILi64EEENSA_ILi384EEESG_EEENS_12float_e4m3_tENS5_IJlSC_lEEESJ_SK_NS4_8TiledMMAINS4_8MMA_AtomIJNS4_4SM904GMMA31MMA_64x192x32_F32E4M3E4M3_SS_TNILNSO_7ScaleInE1ELSQ_1EEEEEENS4_6LayoutINS5_IJSC_SC_SC_EEENS5_IJNSA_ILi0EEESV_SV_EEEEENS5_IJNS4_10UnderscoreESY_SY_EEEEENS4_13SM90_TMA_LOADENS4_14ComposedLayoutINS4_7SwizzleILi2ELi4ELi3EEENS4_18smem_ptr_flag_bitsILi8EEENST_INS5_IJNSA_ILi8EEESG_EEENS5_IJSG_SC_EEEEEEEvNS4_8identityENS4_23SM90_TMA_LOAD_MULTICASTES1B_vS1C_EENS_8epilogue10collective6detail29Sm90TmaWarpSpecializedAdapterINS1G_15DefaultEpilogueISJ_SK_SK_NS1F_6thread17LinearCombinationISJ_Li1EffLNS1K_9ScaleType4KindE0ELNS_15FloatRoundStyleE2ESJ_EENS1_15EpilogueDefaultEEEEEvvEEEEvNT_6ParamsE --------------------------
	.section	.nv.info._ZN7cutlass13device_kernelINS_4gemm6kernel13GemmUniversalIN4cute5tupleIJiiiiEEENS1_10collective13CollectiveMmaINS1_37MainloopSm90TmaGmmaWarpSpecializedFP8ILi8ENS5_IJNS4_1CILi2EEENSA_ILi1EEESC_EEENS1_32KernelTmaWarpSpecializedPingpongEEENS5_IJNSA_ILi64EEENSA_ILi384EEESG_EEENS_12float_e4m3_tENS5_IJlSC_lEEESJ_SK_NS4_8TiledMMAINS4_8MMA_AtomIJNS4_4SM904GMMA31MMA_64x192x32_F32E4M3E4M3_SS_TNILNSO_7ScaleInE1ELSQ_1EEEEEENS4_6LayoutINS5_IJSC_SC_SC_EEENS5_IJNSA_ILi0EEESV_SV_EEEEENS5_IJNS4_10UnderscoreESY_SY_EEEEENS4_13SM90_TMA_LOADENS4_14ComposedLayoutINS4_7SwizzleILi2ELi4ELi3EEENS4_18smem_ptr_flag_bitsILi8EEENST_INS5_IJNSA_ILi8EEESG_EEENS5_IJSG_SC_EEEEEEEvNS4_8identityENS4_23SM90_TMA_LOAD_MULTICASTES1B_vS1C_EENS_8epilogue10collective6detail29Sm90TmaWarpSpecializedAdapterINS1G_15DefaultEpilogueISJ_SK_SK_NS1F_6thread17LinearCombinationISJ_Li1EffLNS1K_9ScaleType4KindE0ELNS_15FloatRoundStyleE2ESJ_EENS1_15EpilogueDefaultEEEEEvvEEEEvNT_6ParamsE,"",@"SHT_CUDA_INFO"
	.sectionflags	@""
	.align	4


	//----- nvinfo : EIATTR_CUDA_API_VERSION
	.align		4
        /*0000*/ 	.byte	0x04, 0x37
        /*0002*/ 	.short	(.L_18 - .L_17)
.L_17:
        /*0004*/ 	.word	0x00000082


	//----- nvinfo : EIATTR_KPARAM_INFO
	.align		4
.L_18:
        /*0008*/ 	.byte	0x04, 0x17
        /*000a*/ 	.short	(.L_20 - .L_19)
.L_19:
        /*000c*/ 	.word	0x00000000
        /*0010*/ 	.short	0x0000
        /*0012*/ 	.short	0x0070
        /*0014*/ 	.byte	0x00, 0xf0, 0x01, 0x10


	//----- nvinfo : EIATTR_SPARSE_MMA_MASK
	.align		4
.L_20:
        /*0018*/ 	.byte	0x03, 0x50
        /*001a*/ 	.short	0x0000


	//----- nvinfo : EIATTR_MAXREG_COUNT
	.align		4
        /*001c*/ 	.byte	0x03, 0x1b
        /*001e*/ 	.short	0x00a8


	//----- nvinfo : EIATTR_NUM_BARRIERS
	.align		4
        /*0020*/ 	.byte	0x02, 0x4c
        /*0022*/ 	.byte	0x01
	.zero		1


	//----- nvinfo : EIATTR_ANNOTATIONS
	.align		4
        /*0024*/ 	.byte	0x04, 0x55
        /*0026*/ 	.short	(.L_22 - .L_21)


	//   ....[0]....
.L_21:
        /*0028*/ 	.word	0x00000001
        /*002c*/ 	.byte	0xe0, 0x07, 0x00, 0x00, 0x01, 0x00, 0x00, 0x00, 0xf0, 0x09, 0x00, 0x00, 0x01, 0x00, 0x00, 0x00
        /* <DEDUP_REMOVED lines=788> */
        /*317c*/ 	.byte	0xa0, 0xa9, 0x01, 0x00


	//----- nvinfo : EIATTR_MERCURY_ISA_VERSION
	.align		4
.L_22:
        /*3180*/ 	.byte	0x03, 0x5f
        /*3182*/ 	.short	0x0101


	//----- nvinfo : EIATTR_INT_WARP_WIDE_INSTR_OFFSETS
	.align		4
        /*3184*/ 	.byte	0x04, 0x31
        /*3186*/ 	.short	(.L_24 - .L_23)


	//   ....[0]....
.L_23:
        /*3188*/ 	.word	0x00000680


	//   ....[1]....
        /*318c*/ 	.word	0x000006d0


	//   ....[2]....
        /*3190*/ 	.word	0x00000760


	//   ....[3]....
        /*3194*/ 	.word	0x00000770


	//   ....[4]....
        /*3198*/ 	.word	0x00000790


	//   ....[5]....
        /*319c*/ 	.word	0x000007b0


	//   ....[6]....
        /*31a0*/ 	.word	0x000008c0


	//   ....[7]....
        /*31a4*/ 	.word	0x000008d0


	//   ....[8]....
        /*31a8*/ 	.word	0x00009b40


	//----- nvinfo : EIATTR_COOP_GROUP_MASK_REGIDS
	.align		4
.L_24:
        /*31ac*/ 	.byte	0x04, 0x29
        /*31ae*/ 	.short	(.L_26 - .L_25)


	//   ....[0]....
.L_25:
        /*31b0*/ 	.word	0xffffffff


	//   ....[1]....
        /*31b4*/ 	.word	0xffffffff


	//   ....[2]....
        /*31b8*/ 	.word	0xffffffff


	//   ....[3]....
        /*31bc*/ 	.word	0xffffffff


	//   ....[4]....
        /*31c0*/ 	.word	0xffffffff


	//   ....[5]....
        /*31c4*/ 	.word	0xffffffff


	//   ....[6]....
        /*31c8*/ 	.word	0xffffffff


	//----- nvinfo : EIATTR_COOP_GROUP_INSTR_OFFSETS
	.align		4
.L_26:
        /*31cc*/ 	.byte	0x04, 0x28
        /*31ce*/ 	.short	(.L_28 - .L_27)


	//   ....[0]....
.L_27:
        /*31d0*/ 	.word	0x00000070


	//   ....[1]....
        /*31d4*/ 	.word	0x00000090


	//   ....[2]....
        /*31d8*/ 	.word	0x00000190


	//   ....[3]....
        /*31dc*/ 	.word	0x00000460


	//   ....[4]....
        /*31e0*/ 	.word	0x000004a0


	//   ....[5]....
        /*31e4*/ 	.word	0x00000570


	//   ....[6]....
        /*31e8*/ 	.word	0x00000a70


	//----- nvinfo : EIATTR_REG_RECONFIG
	.align		4
.L_28:
        /*31ec*/ 	.byte	0x01, 0x54
	.zero		2


	//----- nvinfo : EIATTR_MBARRIER_INSTR_OFFSETS
	.align		4
        /*31f0*/ 	.byte	0x04, 0x39
        /*31f2*/ 	.short	(.L_30 - .L_29)


	//   ....[0]....
.L_29:
        /*31f4*/ 	.word	0x00000330
        /*31f8*/ 	.word	0x000000ff
        /*31fc*/ 	.word	0x00000000
        /*3200*/ 	.short	0x0100
        /*3202*/ 	.byte	0x0a
	.zero		1


	//   ....[1]....
        /*3204*/ 	.word	0x00000340
        /*3208*/ 	.word	0x000000ff
        /*320c*/ 	.word	0x00000040
        /*3210*/ 	.short	0x0100
        /*3212*/ 	.byte	0x0a
	.zero		1


	//   ....[2]....
        /*3214*/ 	.word	0x00000350
        /*3218*/ 	.word	0x000000ff
        /*321c*/ 	.word	0x00000008
        /*3220*/ 	.short	0x0100
        /*3222*/ 	.byte	0x0a
	.zero		1


	//   ....[3]....
        /*3224*/ 	.word	0x00000360
        /*3228*/ 	.word	0x000000ff
        /*322c*/ 	.word	0x00000048
        /*3230*/ 	.short	0x0100
        /*3232*/ 	.byte	0x0a
	.zero		1


	//   ....[4]....
        /*3234*/ 	.word	0x00000370
        /*3238*/ 	.word	0x000000ff
        /*323c*/ 	.word	0x00000010
        /*3240*/ 	.short	0x0100
        /*3242*/ 	.byte	0x0a
	.zero		1


	//   ....[5]....
        /*3244*/ 	.word	0x00000380
        /*3248*/ 	.word	0x000000ff
        /*324c*/ 	.word	0x00000050
        /*3250*/ 	.short	0x0100
        /*3252*/ 	.byte	0x0a
	.zero		1


	//   ....[6]....
        /*3254*/ 	.word	0x00000390
        /*3258*/ 	.word	0x000000ff
        /*325c*/ 	.word	0x00000018
        /*3260*/ 	.short	0x0100
        /*3262*/ 	.byte	0x0a
	.zero		1


	//   ....[7]....
        /*3264*/ 	.word	0x000003a0
        /*3268*/ 	.word	0x000000ff
        /*326c*/ 	.word	0x00000058
        /*3270*/ 	.short	0x0100
        /*3272*/ 	.byte	0x0a
	.zero		1


	//   ....[8]....
        /*3274*/ 	.word	0x000003b0
        /*3278*/ 	.word	0x000000ff
        /*327c*/ 	.word	0x00000020
        /*3280*/ 	.short	0x0100
        /*3282*/ 	.byte	0x0a
	.zero		1


	//   ....[9]....
        /*3284*/ 	.word	0x000003c0
        /*3288*/ 	.word	0x000000ff
        /*328c*/ 	.word	0x00000060
        /*3290*/ 	.short	0x0100
        /*3292*/ 	.byte	0x0a
	.zero		1


	//   ....[10]....
        /*3294*/ 	.word	0x000003d0
        /*3298*/ 	.word	0x000000ff
        /*329c*/ 	.word	0x00000028
        /*32a0*/ 	.short	0x0100
        /*32a2*/ 	.byte	0x0a
	.zero		1


	//   ....[11]....
        /*32a4*/ 	.word	0x000003e0
        /*32a8*/ 	.word	0x000000ff
        /*32ac*/ 	.word	0x00000068
        /*32b0*/ 	.short	0x0100
        /*32b2*/ 	.byte	0x0a
	.zero		1


	//   ....[12]....
        /*32b4*/ 	.word	0x000003f0
        /*32b8*/ 	.word	0x000000ff
        /*32bc*/ 	.word	0x00000030
        /*32c0*/ 	.short	0x0100
        /*32c2*/ 	.byte	0x0a
	.zero		1


	//   ....[13]....
        /*32c4*/ 	.word	0x00000400
        /*32c8*/ 	.word	0x000000ff
        /*32cc*/ 	.word	0x00000070
        /*32d0*/ 	.short	0x0100
        /*32d2*/ 	.byte	0x0a
	.zero		1


	//   ....[14]....
        /*32d4*/ 	.word	0x00000410
        /*32d8*/ 	.word	0x000000ff
        /*32dc*/ 	.word	0x00000038
        /*32e0*/ 	.short	0x0100
        /*32e2*/ 	.byte	0x0a
	.zero		1


	//   ....[15]....
        /*32e4*/ 	.word	0x00000420
        /*32e8*/ 	.word	0x000000ff
        /*32ec*/ 	.word	0x00000078
        /*32f0*/ 	.short	0x0100
        /*32f2*/ 	.byte	0x0a
	.zero		1


	//   ....[16]....
        /*32f4*/ 	.word	0x00000910
        /*32f8*/ 	.word	0x000000ff
        /*32fc*/ 	.word	0x000000b0
        /*3300*/ 	.short	0x0100
        /*3302*/ 	.byte	0x0e
	.zero		1


	//   ....[17]....
        /*3304*/ 	.word	0x00000970
        /*3308*/ 	.word	0x000000ff
        /*330c*/ 	.word	0x000000b8
        /*3310*/ 	.short	0x0100
        /*3312*/ 	.byte	0x0e
	.zero		1


	//   ....[18]....
        /*3314*/ 	.word	0x000009a0
        /*3318*/ 	.word	0x000000ff
        /*331c*/ 	.word	0x00000090
        /*3320*/ 	.short	0x0100
        /*3322*/ 	.byte	0x0f
	.zero		1


	//   ....[19]....
        /*3324*/ 	.word	0x00000a00
        /*3328*/ 	.word	0x000000ff
        /*332c*/ 	.word	0x00000098
        /*3330*/ 	.short	0x0100
        /*3332*/ 	.byte	0x0f
	.zero		1


	//   ....[20]....
        /*3334*/ 	.word	0x00000a10
        /*3338*/ 	.word	0x000000ff
        /*333c*/ 	.word	0x000000a0
        /*3340*/ 	.short	0x0100
        /*3342*/ 	.byte	0x0f
	.zero		1


	//   ....[21]....
        /*3344*/ 	.word	0x00000a20
        /*3348*/ 	.word	0x000000ff
        /*334c*/ 	.word	0x000000a8
        /*3350*/ 	.short	0x0100
        /*3352*/ 	.byte	0x0f
	.zero		1


	//   ....[22]....
        /*3354*/ 	.word	0x00001950
        /*3358*/ 	.word	0x000000ff
        /*335c*/ 	.word	0xfffffff8
        /*3360*/ 	.short	0x010a
        /*3362*/ 	.byte	0x15
	.zero		1


	//   ....[23]....
        /*3364*/ 	.word	0x00002b30
        /*3368*/ 	.word	0x000000ff
        /*336c*/ 	.word	0x00000000
        /*3370*/ 	.short	0x010a
        /*3372*/ 	.byte	0x04
	.zero		1


	//   ....[24]....
        /*3374*/ 	.word	0x00002b70
        /*3378*/ 	.word	0x000000ff
        /*337c*/ 	.word	0x00000000
        /*3380*/ 	.short	0x010a
        /*3382*/ 	.byte	0x04
	.zero		1


	//   ....[25]....
        /*3384*/ 	.word	0x00004fd0
        /*3388*/ 	.word	0x000000ff
        /*338c*/ 	.word	0x00000000
        /*3390*/ 	.short	0x010a
        /*3392*/ 	.byte	0x08
	.zero		1


	//   ....[26]....
        /*3394*/ 	.word	0x00005010
        /*3398*/ 	.word	0x000000ff
        /*339c*/ 	.word	0x00000000
        /*33a0*/ 	.short	0x010a
        /*33a2*/ 	.byte	0x08
	.zero		1


	//   ....[27]....
        /*33a4*/ 	.word	0x00007570
        /*33a8*/ 	.word	0x000000e5
        /*33ac*/ 	.word	0x00000000
        /*33b0*/ 	.short	0x0101
        /*33b2*/ 	.byte	0x3f
	.zero		1


	//   ....[28]....
        /*33b4*/ 	.word	0x00009a50
        /*33b8*/ 	.word	0x000000e3
        /*33bc*/ 	.word	0x00000000
        /*33c0*/ 	.short	0x0101
        /*33c2*/ 	.byte	0x1c
	.zero		1


	//   ....[29]....
        /*33c4*/ 	.word	0x00009bc0
        /*33c8*/ 	.word	0x00000018
        /*33cc*/ 	.word	0x00000000
        /*33d0*/ 	.short	0x0101
        /*33d2*/ 	.byte	0x3f
	.zero		1


	//   ....[30]....
        /*33d4*/ 	.word	0x00009c40
        /*33d8*/ 	.word	0x000000ff
        /*33dc*/ 	.word	0x00000008
        /*33e0*/ 	.short	0x010a
        /*33e2*/ 	.byte	0x15
	.zero		1


	//   ....[31]....
        /*33e4*/ 	.word	0x00018d20
        /*33e8*/ 	.word	0x00000000
        /*33ec*/ 	.word	0x00000000
        /*33f0*/ 	.short	0x0101
        /*33f2*/ 	.byte	0x1c
	.zero		1


	//   ....[32]....
        /*33f4*/ 	.word	0x00019850
        /*33f8*/ 	.word	0x0000000c
        /*33fc*/ 	.word	0x00000040
        /*3400*/ 	.short	0x010a
        /*3402*/ 	.byte	0x3f
	.zero		1


	//   ....[33]....
        /*3404*/ 	.word	0x00019c30
        /*3408*/ 	.word	0x00000003
        /*340c*/ 	.word	0x000000b8
        /*3410*/ 	.short	0x0101
        /*3412*/ 	.byte	0x3f
	.zero		1


	//   ....[34]....
        /*3414*/ 	.word	0x0001a450
        /*3418*/ 	.word	0x00000007
        /*341c*/ 	.word	0x00000000
        /*3420*/ 	.short	0x010a
        /*3422*/ 	.byte	0x3f
	.zero		1


	//   ....[35]....
        /*3424*/ 	.word	0x0001a4d0
        /*3428*/ 	.word	0x00000009
        /*342c*/ 	.word	0x00000000
        /*3430*/ 	.short	0x010a
        /*3432*/ 	.byte	0x3f
	.zero		1


	//   ....[36]....
        /*3434*/ 	.word	0x0001a560
        /*3438*/ 	.word	0x00000006
        /*343c*/ 	.word	0x00000000
        /*3440*/ 	.short	0x010a
        /*3442*/ 	.byte	0x3f
	.zero		1


	//   ....[37]....
        /*3444*/ 	.word	0x0001a5f0
        /*3448*/ 	.word	0x00000009
        /*344c*/ 	.word	0x00000000
        /*3450*/ 	.short	0x010a
        /*3452*/ 	.byte	0x3f
	.zero		1


	//   ....[38]....
        /*3454*/ 	.word	0x0001a680
        /*3458*/ 	.word	0x00000006
        /*345c*/ 	.word	0x00000000
        /*3460*/ 	.short	0x010a
        /*3462*/ 	.byte	0x3f
	.zero		1


	//   ....[39]....
        /*3464*/ 	.word	0x0001a710
        /*3468*/ 	.word	0x00000009
        /*346c*/ 	.word	0x00000000
        /*3470*/ 	.short	0x010a
        /*3472*/ 	.byte	0x3f
	.zero		1


	//   ....[40]....
        /*3474*/ 	.word	0x0001a7a0
        /*3478*/ 	.word	0x00000006
        /*347c*/ 	.word	0x00000000
        /*3480*/ 	.short	0x010a
        /*3482*/ 	.byte	0x3f
	.zero		1


	//   ....[41]....
        /*3484*/ 	.word	0x0001a830
        /*3488*/ 	.word	0x00000003
        /*348c*/ 	.word	0x00000000
        /*3490*/ 	.short	0x010a
        /*3492*/ 	.byte	0x3f
	.zero		1


	//   ....[42]....
        /*3494*/ 	.word	0x0001a8a0
        /*3498*/ 	.word	0x00000003
        /*349c*/ 	.word	0xfffffff8
        /*34a0*/ 	.short	0x010a
        /*34a2*/ 	.byte	0x3f
	.zero		1


	//   ....[43]....
        /*34a4*/ 	.word	0x0001a900
        /*34a8*/ 	.word	0x00000003
        /*34ac*/ 	.word	0x00000000
        /*34b0*/ 	.short	0x010a
        /*34b2*/ 	.byte	0x3f
	.zero		1


	//   ....[44]....
        /*34b4*/ 	.word	0x0001a970
        /*34b8*/ 	.word	0x00000000
        /*34bc*/ 	.word	0x00000000
        /*34c0*/ 	.short	0x010a
        /*34c2*/ 	.byte	0x3f
	.zero		1


	//   ....[45]....
        /*34c4*/ 	.word	0x0001a9e0
        /*34c8*/ 	.word	0x00000019
        /*34cc*/ 	.word	0x00000008
        /*34d0*/ 	.short	0x010a
        /*34d2*/ 	.byte	0x3f
	.zero		1


	//   ....[46]....
        /*34d4*/ 	.word	0x0001aab0
        /*34d8*/ 	.word	0x0000000c
        /*34dc*/ 	.word	0x00000040
        /*34e0*/ 	.short	0x010a
        /*34e2*/ 	.byte	0x3f
	.zero		1


	//   ....[47]....
        /*34e4*/ 	.word	0x0001ab90
        /*34e8*/ 	.word	0x00000007
        /*34ec*/ 	.word	0x00000000
        /*34f0*/ 	.short	0x010a
        /*34f2*/ 	.byte	0x3f
	.zero		1


	//   ....[48]....
        /*34f4*/ 	.word	0x0001abe0
        /*34f8*/ 	.word	0x00000009
        /*34fc*/ 	.word	0x00000000
        /*3500*/ 	.short	0x010a
        /*3502*/ 	.byte	0x3f
	.zero		1


	//   ....[49]....
        /*3504*/ 	.word	0x0001ac30
        /*3508*/ 	.word	0x00000006
        /*350c*/ 	.word	0x00000000
        /*3510*/ 	.short	0x010a
        /*3512*/ 	.byte	0x3f
	.zero		1


	//   ....[50]....
        /*3514*/ 	.word	0x0001ac80
        /*3518*/ 	.word	0x00000009
        /*351c*/ 	.word	0x00000000
        /*3520*/ 	.short	0x010a
        /*3522*/ 	.byte	0x3f
	.zero		1


	//   ....[51]....
        /*3524*/ 	.word	0x0001acd0
        /*3528*/ 	.word	0x00000006
        /*352c*/ 	.word	0x00000000
        /*3530*/ 	.short	0x010a
        /*3532*/ 	.byte	0x3f
	.zero		1


	//   ....[52]....
        /*3534*/ 	.word	0x0001ad20
        /*3538*/ 	.word	0x00000009
        /*353c*/ 	.word	0x00000000
        /*3540*/ 	.short	0x010a
        /*3542*/ 	.byte	0x3f
	.zero		1


	//   ....[53]....
        /*3544*/ 	.word	0x0001ad70
        /*3548*/ 	.word	0x00000006
        /*354c*/ 	.word	0x00000000
        /*3550*/ 	.short	0x010a
        /*3552*/ 	.byte	0x3f
	.zero		1


	//----- nvinfo : EIATTR_NUM_MBARRIERS
	.align		4
.L_30:
        /*3554*/ 	.byte	0x03, 0x38
        /*3556*/ 	.short	0x0016


	//----- nvinfo : EIATTR_EXIT_INSTR_OFFSETS
	.align		4
        /*3558*/ 	.byte	0x04, 0x1c
        /*355a*/ 	.short	(.L_32 - .L_31)


	//   ....[0]....
.L_31:
        /*355c*/ 	.word	0x00001600


	//   ....[1]....
        /*3560*/ 	.word	0x00001660


	//   ....[2]....
        /*3564*/ 	.word	0x00019530


	//   ....[3]....
        /*3568*/ 	.word	0x00019560


	//   ....[4]....
        /*356c*/ 	.word	0x0001a880


	//----- nvinfo : EIATTR_MAX_THREADS
	.align		4
.L_32:
        /*3570*/ 	.byte	0x04, 0x05
        /*3572*/ 	.short	(.L_34 - .L_33)
.L_33:
        /*3574*/ 	.word	0x00000180
        /*3578*/ 	.word	0x00000001
        /*357c*/ 	.word	0x00000001


	//----- nvinfo : EIATTR_CRS_STACK_SIZE
	.align		4
.L_34:
        /*3580*/ 	.byte	0x04, 0x1e
        /*3582*/ 	.short	(.L_36 - .L_35)
.L_35:
        /*3584*/ 	.word	0x00000000


	//----- nvinfo : EIATTR_CBANK_PARAM_SIZE
	.align		4
.L_36:
        /*3588*/ 	.byte	0x03, 0x19
        /*358a*/ 	.short	0x0470


	//----- nvinfo : EIATTR_PARAM_CBANK
	.align		4
        /*358c*/ 	.byte	0x04, 0x0a
        /*358e*/ 	.short	(.L_38 - .L_37)
	.align		4
.L_37:
        /*3590*/ 	.word	index@(.nv.constant0._ZN7cutlass13device_kernelINS_4gemm6kernel13GemmUniversalIN4cute5tupleIJiiiiEEENS1_10collective13CollectiveMmaINS1_37MainloopSm90TmaGmmaWarpSpecializedFP8ILi8ENS5_IJNS4_1CILi2EEENSA_ILi1EEESC_EEENS1_32KernelTmaWarpSpecializedPingpongEEENS5_IJNSA_ILi64EEENSA_ILi384EEESG_EEENS_12float_e4m3_tENS5_IJlSC_lEEESJ_SK_NS4_8TiledMMAINS4_8MMA_AtomIJNS4_4SM904GMMA31MMA_64x192x32_F32E4M3E4M3_SS_TNILNSO_7ScaleInE1ELSQ_1EEEEEENS4_6LayoutINS5_IJSC_SC_SC_EEENS5_IJNSA_ILi0EEESV_SV_EEEEENS5_IJNS4_10UnderscoreESY_SY_EEEEENS4_13SM90_TMA_LOADENS4_14ComposedLayoutINS4_7SwizzleILi2ELi4ELi3EEENS4_18smem_ptr_flag_bitsILi8EEENST_INS5_IJNSA_ILi8EEESG_EEENS5_IJSG_SC_EEEEEEEvNS4_8identityENS4_23SM90_TMA_LOAD_MULTICASTES1B_vS1C_EENS_8epilogue10collective6detail29Sm90TmaWarpSpecializedAdapterINS1G_15DefaultEpilogueISJ_SK_SK_NS1F_6thread17LinearCombinationISJ_Li1EffLNS1K_9ScaleType4KindE0ELNS_15FloatRoundStyleE2ESJ_EENS1_15EpilogueDefaultEEEEEvvEEEEvNT_6ParamsE)
        /*3594*/ 	.short	0x0210
        /*3596*/ 	.short	0x0470


	//----- nvinfo : EIATTR_SW_WAR
	.align		4
.L_38:
        /*3598*/ 	.byte	0x04, 0x36
        /*359a*/ 	.short	(.L_40 - .L_39)
.L_39:
        /*359c*/ 	.word	0x00000008
.L_40:


//--------------------- .nv.callgraph             --------------------------
	.section	.nv.callgraph,"",@"SHT_CUDA_CALLGRAPH"
	.align	4
	.sectionentsize	8
	.align		4
        /*0000*/ 	.word	0x00000000
	.align		4
        /*0004*/ 	.word	0xffffffff
	.align		4
        /*0008*/ 	.word	0x00000000
	.align		4
        /*000c*/ 	.word	0xfffffffe
	.align		4
        /*0010*/ 	.word	0x00000000
	.align		4
        /*0014*/ 	.word	0xfffffffd
	.align		4
        /*0018*/ 	.word	0x00000000
	.align		4
        /*001c*/ 	.word	0xfffffffc


//--------------------- .nv.constant4             --------------------------
	.section	.nv.constant4,"a",@progbits
	.align	8
	.align		8
.nv.constant4:
        /*0000*/ 	.dword	_ZN39_INTERNAL_ecaa0820_4_k_cu_3506b5e5_93914cuda3std3__45__cpo5beginE
	.align		8
        /*0008*/ 	.dword	_ZN39_INTERNAL_ecaa0820_4_k_cu_3506b5e5_93914cuda3std3__45__cpo3endE
	.align		8
        /*0010*/ 	.dword	_ZN39_INTERNAL_ecaa0820_4_k_cu_3506b5e5_93914cuda3std3__45__cpo6cbeginE
	.align		8
        /*0018*/ 	.dword	_ZN39_INTERNAL_ecaa0820_4_k_cu_3506b5e5_93914cuda3std3__45__cpo4cendE
	.align		8
        /*0020*/ 	.dword	_ZN39_INTERNAL_ecaa0820_4_k_cu_3506b5e5_93914cuda3std3__441_GLOBAL__N__ecaa0820_4_k_cu_3506b5e5_93916ignoreE
	.align		8
        /*0028*/ 	.dword	_ZN39_INTERNAL_ecaa0820_4_k_cu_3506b5e5_93914cuda3std3__419piecewise_constructE
	.align		8
        /*0030*/ 	.dword	_ZN39_INTERNAL_ecaa0820_4_k_cu_3506b5e5_93914cuda3std3__48in_placeE
	.align		8
        /*0038*/ 	.dword	_ZN39_INTERNAL_ecaa0820_4_k_cu_3506b5e5_93914cuda3std6ranges3__45__cpo4swapE
	.align		8
        /*0040*/ 	.dword	_ZN39_INTERNAL_ecaa0820_4_k_cu_3506b5e5_93914cuda3std6ranges3__45__cpo9iter_moveE
	.align		8
        /*0048*/ 	.dword	_ZN39_INTERNAL_ecaa0820_4_k_cu_3506b5e5_93914cute7productE
	.align		8
        /*0050*/ 	.dword	_ZN39_INTERNAL_ecaa0820_4_k_cu_3506b5e5_93914cute1_E


//--------------------- .text._ZN7cutlass13device_kernelINS_4gemm6kernel13GemmUniversalIN4cute5tupleIJiiiiEEENS1_10collective13CollectiveMmaINS1_37MainloopSm90TmaGmmaWarpSpecializedFP8ILi8ENS5_IJNS4_1CILi2EEENSA_ILi1EEESC_EEENS1_32KernelTmaWarpSpecializedPingpongEEENS5_IJNSA_ILi64EEENSA_ILi384EEESG_EEENS_12float_e4m3_tENS5_IJlSC_lEEESJ_SK_NS4_8TiledMMAINS4_8MMA_AtomIJNS4_4SM904GMMA31MMA_64x192x32_F32E4M3E4M3_SS_TNILNSO_7ScaleInE1ELSQ_1EEEEEENS4_6LayoutINS5_IJSC_SC_SC_EEENS5_IJNSA_ILi0EEESV_SV_EEEEENS5_IJNS4_10UnderscoreESY_SY_EEEEENS4_13SM90_TMA_LOADENS4_14ComposedLayoutINS4_7SwizzleILi2ELi4ELi3EEENS4_18smem_ptr_flag_bitsILi8EEENST_INS5_IJNSA_ILi8EEESG_EEENS5_IJSG_SC_EEEEEEEvNS4_8identityENS4_23SM90_TMA_LOAD_MULTICASTES1B_vS1C_EENS_8epilogue10collective6detail29Sm90TmaWarpSpecializedAdapterINS1G_15DefaultEpilogueISJ_SK_SK_NS1F_6thread17LinearCombinationISJ_Li1EffLNS1K_9ScaleType4KindE0ELNS_15FloatRoundStyleE2ESJ_EENS1_15EpilogueDefaultEEEEEvvEEEEvNT_6ParamsE --------------------------
	.section	.text._ZN7cutlass13device_kernelINS_4gemm6kernel13GemmUniversalIN4cute5tupleIJiiiiEEENS1_10collective13CollectiveMmaINS1_37MainloopSm90TmaGmmaWarpSpecializedFP8ILi8ENS5_IJNS4_1CILi2EEENSA_ILi1EEESC_EEENS1_32KernelTmaWarpSpecializedPingpongEEENS5_IJNSA_ILi64EEENSA_ILi384EEESG_EEENS_12float_e4m3_tENS5_IJlSC_lEEESJ_SK_NS4_8TiledMMAINS4_8MMA_AtomIJNS4_4SM904GMMA31MMA_64x192x32_F32E4M3E4M3_SS_TNILNSO_7ScaleInE1ELSQ_1EEEEEENS4_6LayoutINS5_IJSC_SC_SC_EEENS5_IJNSA_ILi0EEESV_SV_EEEEENS5_IJNS4_10UnderscoreESY_SY_EEEEENS4_13SM90_TMA_LOADENS4_14ComposedLayoutINS4_7SwizzleILi2ELi4ELi3EEENS4_18smem_ptr_flag_bitsILi8EEENST_INS5_IJNSA_ILi8EEESG_EEENS5_IJSG_SC_EEEEEEEvNS4_8identityENS4_23SM90_TMA_LOAD_MULTICASTES1B_vS1C_EENS_8epilogue10collective6detail29Sm90TmaWarpSpecializedAdapterINS1G_15DefaultEpilogueISJ_SK_SK_NS1F_6thread17LinearCombinationISJ_Li1EffLNS1K_9ScaleType4KindE0ELNS_15FloatRoundStyleE2ESJ_EENS1_15EpilogueDefaultEEEEEvvEEEEvNT_6ParamsE,"ax",@progbits
	.align	128
.text._ZN7cutlass13device_kernelINS_4gemm6kernel13GemmUniversalIN4cute5tupleIJiiiiEEENS1_10collective13CollectiveMmaINS1_37MainloopSm90TmaGmmaWarpSpecializedFP8ILi8ENS5_IJNS4_1CILi2EEENSA_ILi1EEESC_EEENS1_32KernelTmaWarpSpecializedPingpongEEENS5_IJNSA_ILi64EEENSA_ILi384EEESG_EEENS_12float_e4m3_tENS5_IJlSC_lEEESJ_SK_NS4_8TiledMMAINS4_8MMA_AtomIJNS4_4SM904GMMA31MMA_64x192x32_F32E4M3E4M3_SS_TNILNSO_7ScaleInE1ELSQ_1EEEEEENS4_6LayoutINS5_IJSC_SC_SC_EEENS5_IJNSA_ILi0EEESV_SV_EEEEENS5_IJNS4_10UnderscoreESY_SY_EEEEENS4_13SM90_TMA_LOADENS4_14ComposedLayoutINS4_7SwizzleILi2ELi4ELi3EEENS4_18smem_ptr_flag_bitsILi8EEENST_INS5_IJNSA_ILi8EEESG_EEENS5_IJSG_SC_EEEEEEEvNS4_8identityENS4_23SM90_TMA_LOAD_MULTICASTES1B_vS1C_EENS_8epilogue10collective6detail29Sm90TmaWarpSpecializedAdapterINS1G_15DefaultEpilogueISJ_SK_SK_NS1F_6thread17LinearCombinationISJ_Li1EffLNS1K_9ScaleType4KindE0ELNS_15FloatRoundStyleE2ESJ_EENS1_15EpilogueDefaultEEEEEvvEEEEvNT_6ParamsE:
        .type           _ZN7cutlass13device_kernelINS_4gemm6kernel13GemmUniversalIN4cute5tupleIJiiiiEEENS1_10collective13CollectiveMmaINS1_37MainloopSm90TmaGmmaWarpSpecializedFP8ILi8ENS5_IJNS4_1CILi2EEENSA_ILi1EEESC_EEENS1_32KernelTmaWarpSpecializedPingpongEEENS5_IJNSA_ILi64EEENSA_ILi384EEESG_EEENS_12float_e4m3_tENS5_IJlSC_lEEESJ_SK_NS4_8TiledMMAINS4_8MMA_AtomIJNS4_4SM904GMMA31MMA_64x192x32_F32E4M3E4M3_SS_TNILNSO_7ScaleInE1ELSQ_1EEEEEENS4_6LayoutINS5_IJSC_SC_SC_EEENS5_IJNSA_ILi0EEESV_SV_EEEEENS5_IJNS4_10UnderscoreESY_SY_EEEEENS4_13SM90_TMA_LOADENS4_14ComposedLayoutINS4_7SwizzleILi2ELi4ELi3EEENS4_18smem_ptr_flag_bitsILi8EEENST_INS5_IJNSA_ILi8EEESG_EEENS5_IJSG_SC_EEEEEEEvNS4_8identityENS4_23SM90_TMA_LOAD_MULTICASTES1B_vS1C_EENS_8epilogue10collective6detail29Sm90TmaWarpSpecializedAdapterINS1G_15DefaultEpilogueISJ_SK_SK_NS1F_6thread17LinearCombinationISJ_Li1EffLNS1K_9ScaleType4KindE0ELNS_15FloatRoundStyleE2ESJ_EENS1_15EpilogueDefaultEEEEEvvEEEEvNT_6ParamsE,@function
        .size           _ZN7cutlass13device_kernelINS_4gemm6kernel13GemmUniversalIN4cute5tupleIJiiiiEEENS1_10collective13CollectiveMmaINS1_37MainloopSm90TmaGmmaWarpSpecializedFP8ILi8ENS5_IJNS4_1CILi2EEENSA_ILi1EEESC_EEENS1_32KernelTmaWarpSpecializedPingpongEEENS5_IJNSA_ILi64EEENSA_ILi384EEESG_EEENS_12float_e4m3_tENS5_IJlSC_lEEESJ_SK_NS4_8TiledMMAINS4_8MMA_AtomIJNS4_4SM904GMMA31MMA_64x192x32_F32E4M3E4M3_SS_TNILNSO_7ScaleInE1ELSQ_1EEEEEENS4_6LayoutINS5_IJSC_SC_SC_EEENS5_IJNSA_ILi0EEESV_SV_EEEEENS5_IJNS4_10UnderscoreESY_SY_EEEEENS4_13SM90_TMA_LOADENS4_14ComposedLayoutINS4_7SwizzleILi2ELi4ELi3EEENS4_18smem_ptr_flag_bitsILi8EEENST_INS5_IJNSA_ILi8EEESG_EEENS5_IJSG_SC_EEEEEEEvNS4_8identityENS4_23SM90_TMA_LOAD_MULTICASTES1B_vS1C_EENS_8epilogue10collective6detail29Sm90TmaWarpSpecializedAdapterINS1G_15DefaultEpilogueISJ_SK_SK_NS1F_6thread17LinearCombinationISJ_Li1EffLNS1K_9ScaleType4KindE0ELNS_15FloatRoundStyleE2ESJ_EENS1_15EpilogueDefaultEEEEEvvEEEEvNT_6ParamsE,(.L_x_472 - _ZN7cutlass13device_kernelINS_4gemm6kernel13GemmUniversalIN4cute5tupleIJiiiiEEENS1_10collective13CollectiveMmaINS1_37MainloopSm90TmaGmmaWarpSpecializedFP8ILi8ENS5_IJNS4_1CILi2EEENSA_ILi1EEESC_EEENS1_32KernelTmaWarpSpecializedPingpongEEENS5_IJNSA_ILi64EEENSA_ILi384EEESG_EEENS_12float_e4m3_tENS5_IJlSC_lEEESJ_SK_NS4_8TiledMMAINS4_8MMA_AtomIJNS4_4SM904GMMA31MMA_64x192x32_F32E4M3E4M3_SS_TNILNSO_7ScaleInE1ELSQ_1EEEEEENS4_6LayoutINS5_IJSC_SC_SC_EEENS5_IJNSA_ILi0EEESV_SV_EEEEENS5_IJNS4_10UnderscoreESY_SY_EEEEENS4_13SM90_TMA_LOADENS4_14ComposedLayoutINS4_7SwizzleILi2ELi4ELi3EEENS4_18smem_ptr_flag_bitsILi8EEENST_INS5_IJNSA_ILi8EEESG_EEENS5_IJSG_SC_EEEEEEEvNS4_8identityENS4_23SM90_TMA_LOAD_MULTICASTES1B_vS1C_EENS_8epilogue10collective6detail29Sm90TmaWarpSpecializedAdapterINS1G_15DefaultEpilogueISJ_SK_SK_NS1F_6thread17LinearCombinationISJ_Li1EffLNS1K_9ScaleType4KindE0ELNS_15FloatRoundStyleE2ESJ_EENS1_15EpilogueDefaultEEEEEvvEEEEvNT_6ParamsE)
        .other          _ZN7cutlass13device_kernelINS_4gemm6kernel13GemmUniversalIN4cute5tupleIJiiiiEEENS1_10collective13CollectiveMmaINS1_37MainloopSm90TmaGmmaWarpSpecializedFP8ILi8ENS5_IJNS4_1CILi2EEENSA_ILi1EEESC_EEENS1_32KernelTmaWarpSpecializedPingpongEEENS5_IJNSA_ILi64EEENSA_ILi384EEESG_EEENS_12float_e4m3_tENS5_IJlSC_lEEESJ_SK_NS4_8TiledMMAINS4_8MMA_AtomIJNS4_4SM904GMMA31MMA_64x192x32_F32E4M3E4M3_SS_TNILNSO_7ScaleInE1ELSQ_1EEEEEENS4_6LayoutINS5_IJSC_SC_SC_EEENS5_IJNSA_ILi0EEESV_SV_EEEEENS5_IJNS4_10UnderscoreESY_SY_EEEEENS4_13SM90_TMA_LOADENS4_14ComposedLayoutINS4_7SwizzleILi2ELi4ELi3EEENS4_18smem_ptr_flag_bitsILi8EEENST_INS5_IJNSA_ILi8EEESG_EEENS5_IJSG_SC_EEEEEEEvNS4_8identityENS4_23SM90_TMA_LOAD_MULTICASTES1B_vS1C_EENS_8epilogue10collective6detail29Sm90TmaWarpSpecializedAdapterINS1G_15DefaultEpilogueISJ_SK_SK_NS1F_6thread17LinearCombinationISJ_Li1EffLNS1K_9ScaleType4KindE0ELNS_15FloatRoundStyleE2ESJ_EENS1_15EpilogueDefaultEEEEEvvEEEEvNT_6ParamsE,@"STO_CUDA_ENTRY STV_DEFAULT"
_ZN7cutlass13device_kernelINS_4gemm6kernel13GemmUniversalIN4cute5tupleIJiiiiEEENS1_10collective13CollectiveMmaINS1_37MainloopSm90TmaGmmaWarpSpecializedFP8ILi8ENS5_IJNS4_1CILi2EEENSA_ILi1EEESC_EEENS1_32KernelTmaWarpSpecializedPingpongEEENS5_IJNSA_ILi64EEENSA_ILi384EEESG_EEENS_12float_e4m3_tENS5_IJlSC_lEEESJ_SK_NS4_8TiledMMAINS4_8MMA_AtomIJNS4_4SM904GMMA31MMA_64x192x32_F32E4M3E4M3_SS_TNILNSO_7ScaleInE1ELSQ_1EEEEEENS4_6LayoutINS5_IJSC_SC_SC_EEENS5_IJNSA_ILi0EEESV_SV_EEEEENS5_IJNS4_10UnderscoreESY_SY_EEEEENS4_13SM90_TMA_LOADENS4_14ComposedLayoutINS4_7SwizzleILi2ELi4ELi3EEENS4_18smem_ptr_flag_bitsILi8EEENST_INS5_IJNSA_ILi8EEESG_EEENS5_IJSG_SC_EEEEEEEvNS4_8identityENS4_23SM90_TMA_LOAD_MULTICASTES1B_vS1C_EENS_8epilogue10collective6detail29Sm90TmaWarpSpecializedAdapterINS1G_15DefaultEpilogueISJ_SK_SK_NS1F_6thread17LinearCombinationISJ_Li1EffLNS1K_9ScaleType4KindE0ELNS_15FloatRoundStyleE2ESJ_EENS1_15EpilogueDefaultEEEEEvvEEEEvNT_6ParamsE:
[----:B------:R-:W0:Y:S02]  /*0000*/  LDC R1, c[0x0][0x28] ;  /* 0x00000a00ff017b82 */ /* 0x000e240000000800 */
[----:B0-----:R-:W-:Y:S01]  /*0010*/  VIADD R1, R1, 0xfffffce0 ;  /* 0xfffffce001017836 */ /* 0x001fe20000000000 */
[----:B------:R-:W0:Y:S01]  /*0020*/  S2R R2, SR_TID.X ;  /* 0x0000000000027919 */ /* 0x000e220000002100 */
[----:B------:R-:W-:Y:S01]  /*0030*/  ELECT P0, URZ, PT ;  /* 0x00000000003f782f */ /* 0x000fe20003800000 */
[----:B------:R-:W-:Y:S01]  /*0040*/  BSSY B0, `(.L_x_0) ;  /* 0x0000014000007945 */ /* 0x000fe20003800000 */
[--C-:B0-----:R-:W-:Y:S02]  /*0050*/  SHF.R.U32.HI R0, RZ, 0x5, R2.reuse ;  /* 0x00000005ff007819 */ /* 0x101fe40000011602 */
[----:B------:R-:W-:-:S03]  /*0060*/  SHF.R.U32.HI R4, RZ, 0x7, R2 ;  /* 0x00000007ff047819 */ /* 0x000fc60000011602 */
[----:B------:R-:W0:Y:S02]  /*0070*/  SHFL.IDX PT, R3, R0, RZ, 0x1f ;  /* 0x00001fff00037589 */ /* 0x000e2400000e0000 */
[----:B0-----:R-:W-:Y:S02]  /*0080*/  R2UR UR6, R3 ;  /* 0x00000000030672ca */ /* 0x001fe400000e0000 */
[----:B------:R0:W1:Y:S11]  /*0090*/  SHFL.IDX PT, R3, R4, RZ, 0x1f ;  /* 0x00001fff04037589 */ /* 0x00007600000e0000 */
[----:B------:R-:W-:-:S02]  /*00a0*/  USHF.R.S32.HI UR4, URZ, 0x1f, UR6 ;  /* 0x0000001f3f047899 */ /* 0x000fc40008011406 */
[----:B------:R-:W-:Y:S02]  /*00b0*/  ISETP.NE.OR P0, PT, RZ, UR6, !P0 ;  /* 0x00000006ff007c0c */ /* 0x000fe4000c705670 */
[----:B------:R-:W-:-:S04]  /*00c0*/  ULEA.HI UR4, UR4, UR6, URZ, 0x2 ;  /* 0x0000000604047291 */ /* 0x000fc8000f8f103f */
[----:B------:R-:W-:-:S04]  /*00d0*/  ULOP3.LUT UR4, UR4, 0xfffffffc, URZ, 0xc0, !UPT ;  /* 0xfffffffc04047892 */ /* 0x000fc8000f8ec03f */
[----:B------:R-:W-:-:S03]  /*00e0*/  UIADD3 UR6, UR6, -UR4, URZ ;  /* 0x8000000406067290 */ /* 0x000fc6000fffe03f */
[----:B01----:R-:W-:Y:S09]  /*00f0*/  @P0 BRA `(.L_x_1) ;  /* 0x0000000000200947 */ /* 0x003ff20003800000 */
[----:B------:R-:W-:Y:S02]  /*0100*/  ULDC.64 UR4, c[0x0][0x198] ;  /* 0x0000660000047ab9 */ /* 0x000fe40000000a00 */
[----:B------:R-:W-:Y:S02]  /*0110*/  UIADD3 UR8, UP0, UR4, 0xf0, URZ ;  /* 0x000000f004087890 */ /* 0x000fe4000ff1e03f */
[----:B------:R-:W-:Y:S02]  /*0120*/  UIADD3 UR4, UP1, UR4, 0x1f0, URZ ;  /* 0x000001f004047890 */ /* 0x000fe4000ff3e03f */
[----:B------:R-:W-:Y:S02]  /*0130*/  UIADD3.X UR9, URZ, UR5, URZ, UP0, !UPT ;  /* 0x000000053f097290 */ /* 0x000fe400087fe43f */
[----:B------:R-:W-:-:S07]  /*0140*/  UIADD3.X UR5, URZ, UR5, URZ, UP1, !UPT ;  /* 0x000000053f057290 */ /* 0x000fce0008ffe43f */
[----:B------:R0:W-:Y:S02]  /*0150*/  UTMACCTL.PF [UR8] ;  /* 0x00000000080079b9 */ /* 0x0001e40008040000 */
[----:B------:R0:W-:Y:S02]  /*0160*/  UTMACCTL.PF [UR4] ;  /* 0x00000000040079b9 */ /* 0x0001e40008040000 */
[----:B0-----:R-:W-:Y:S01]  /*0170*/  NOP ;  /* 0x0000000000007918 */ /* 0x001fe20000000000 */
.L_x_1:
[----:B------:R-:W-:Y:S05]  /*0180*/  BSYNC B0 ;  /* 0x0000000000007941 */ /* 0x000fea0003800000 */
.L_x_0:
[----:B------:R-:W0:Y:S01]  /*0190*/  SHFL.IDX PT, R5, R0, RZ, 0x1f ;  /* 0x00001fff00057589 */ /* 0x000e2200000e0000 */
[----:B------:R-:W-:Y:S01]  /*01a0*/  R2UR UR22, R3 ;  /* 0x00000000031672ca */ /* 0x000fe200000e0000 */
[----:B------:R-:W-:-:S04]  /*01b0*/  UISETP.NE.AND UP0, UPT, UR6, 0x3, UPT ;  /* 0x000000030600788c */ /* 0x000fc8000bf05270 */
[----:B------:R-:W-:-:S08]  /*01c0*/  UISETP.EQ.OR UP0, UPT, UR6, URZ, !UP0 ;  /* 0x0000003f0600728c */ /* 0x000fd0000c702670 */
[----:B------:R-:W-:Y:S02]  /*01d0*/  UIADD3 UR20, UR22, -0x1, URZ ;  /* 0xffffffff16147890 */ /* 0x000fe4000fffe03f */
[----:B------:R-:W-:Y:S02]  /*01e0*/  UISETP.EQ.AND UP0, UPT, UR22, URZ, UP0 ;  /* 0x0000003f1600728c */ /* 0x000fe40008702270 */
[----:B------:R-:W-:Y:S02]  /*01f0*/  UISETP.GE.U32.AND UP1, UPT, UR20, 0x2, UPT ;  /* 0x000000021400788c */ /* 0x000fe4000bf26070 */
[----:B------:R-:W-:Y:S01]  /*0200*/  USEL UR7, URZ, 0x1, !UP0 ;  /* 0x000000013f077887 */ /* 0x000fe2000c000000 */
[----:B0-----:R-:W-:-:S03]  /*0210*/  ISETP.NE.AND P0, PT, R5, RZ, PT ;  /* 0x000000ff0500720c */ /* 0x001fc60003f05270 */
[----:B------:R-:W-:-:S10]  /*0220*/  USEL UR7, UR7, 0x2, UP1 ;  /* 0x0000000207077887 */ /* 0x000fd40008800000 */
[----:B------:R-:W-:Y:S05]  /*0230*/  @P0 BRA `(.L_x_2) ;  /* 0x0000000000840947 */ /* 0x000fea0003800000 */
[----:B------:R-:W-:Y:S01]  /*0240*/  ELECT P0, URZ, PT ;  /* 0x00000000003f782f */ /* 0x000fe20003800000 */
[----:B------:R-:W-:-:S12]  /*0250*/  BSSY B0, `(.L_x_2) ;  /* 0x000001f000007945 */ /* 0x000fd80003800000 */
[----:B------:R-:W-:Y:S05]  /*0260*/  @!P0 BRA `(.L_x_3) ;  /* 0x0000000000748947 */ /* 0x000fea0003800000 */
[----:B------:R-:W0:Y:S01]  /*0270*/  S2UR UR10, SR_CgaCtaId ;  /* 0x00000000000a79c3 */ /* 0x000e220000008800 */
[----:B------:R-:W-:Y:S01]  /*0280*/  UMOV UR4, 0x400 ;  /* 0x0000040000047882 */ /* 0x000fe20000000000 */
[----:B------:R-:W-:Y:S01]  /*0290*/  UMOV UR5, 0x1 ;  /* 0x0000000100057882 */ /* 0x000fe20000000000 */
[----:B------:R-:W-:Y:S02]  /*02a0*/  UMOV UR8, 0x2 ;  /* 0x0000000200087882 */ /* 0x000fe40000000000 */
[----:B------:R-:W-:-:S04]  /*02b0*/  UIADD3 UR8, -UR8, 0x100000, URZ ;  /* 0x0010000008087890 */ /* 0x000fc8000fffe13f */
[----:B------:R-:W-:Y:S02]  /*02c0*/  USHF.L.U32 UR9, UR8, 0xb, URZ ;  /* 0x0000000b08097899 */ /* 0x000fe4000800063f */
[----:B------:R-:W-:Y:S02]  /*02d0*/  USHF.L.U32 UR8, UR8, 0x1, URZ ;  /* 0x0000000108087899 */ /* 0x000fe4000800063f */
[----:B0-----:R-:W-:Y:S02]  /*02e0*/  ULEA UR10, UR10, UR4, 0x18 ;  /* 0x000000040a0a7291 */ /* 0x001fe4000f8ec03f */
[----:B------:R-:W-:-:S04]  /*02f0*/  UIADD3 UR4, -UR5, 0x100000, URZ ;  /* 0x0010000005047890 */ /* 0x000fc8000fffe13f */
[----:B------:R-:W-:Y:S02]  /*0300*/  USHF.L.U32 UR5, UR4, 0xb, URZ ;  /* 0x0000000b04057899 */ /* 0x000fe4000800063f */
[----:B------:R-:W-:Y:S01]  /*0310*/  USHF.L.U32 UR4, UR4, 0x1, URZ ;  /* 0x0000000104047899 */ /* 0x000fe2000800063f */
[----:B------:R-:W0:Y:S11]  /*0320*/  FENCE.VIEW.ASYNC.S ;  /* 0x00000000000073c6 */ /* 0x000e360000000000 */
[----:B0-----:R0:W1:Y:S01]  /*0330*/  SYNCS.EXCH.64 URZ, [UR10], UR4 ;  /* 0x000000040a3f75b2 */ /* 0x0010620008000100 */
[----:B------:R0:W2:Y:S01]  /*0340*/  SYNCS.EXCH.64 URZ, [UR10+0x40], UR8 ;  /* 0x000040080a3f75b2 */ /* 0x0000a20008000100 */
[----:B------:R0:W3:Y:S01]  /*0350*/  SYNCS.EXCH.64 URZ, [UR10+0x8], UR4 ;  /* 0x000008040a3f75b2 */ /* 0x0000e20008000100 */
[----:B------:R0:W4:Y:S01]  /*0360*/  SYNCS.EXCH.64 URZ, [UR10+0x48], UR8 ;  /* 0x000048080a3f75b2 */ /* 0x0001220008000100 */
[----:B------:R0:W0:Y:S01]  /*0370*/  SYNCS.EXCH.64 URZ, [UR10+0x10], UR4 ;  /* 0x000010040a3f75b2 */ /* 0x0000220008000100 */
        /* <DEDUP_REMOVED lines=11> */
[----:B------:R-:W-:Y:S01]  /*0430*/  NOP ;  /* 0x0000000000007918 */ /* 0x000fe20000000000 */
.L_x_3:
[----:B0-----:R-:W-:Y:S05]  /*0440*/  BSYNC B0 ;  /* 0x0000000000007941 */ /* 0x001fea0003800000 */
.L_x_2:
[----:B------:R-:W0:Y:S01]  /*0450*/  S2UR UR11, SR_CTAID.X ;  /* 0x00000000000b79c3 */ /* 0x000e220000002500 */
[----:B------:R-:W5:Y:S01]  /*0460*/  SHFL.IDX PT, R8, R0, RZ, 0x1f ;  /* 0x00001fff00087589 */ /* 0x000f6200000e0000 */
[----:B------:R-:W-:Y:S01]  /*0470*/  SHF.R.S32.HI R3, RZ, 0x1f, R2 ;  /* 0x0000001fff037819 */ /* 0x000fe20000011402 */
[----:B------:R-:W-:Y:S01]  /*0480*/  ULDC UR4, c[0x0][0x150] ;  /* 0x0000540000047ab9 */ /* 0x000fe20000000800 */
[----:B------:R-:W-:Y:S01]  /*0490*/  ELECT P0, URZ, PT ;  /* 0x00000000003f782f */ /* 0x000fe20003800000 */
[----:B------:R1:W2:Y:S01]  /*04a0*/  SHFL.IDX PT, R9, R0, RZ, 0x1f ;  /* 0x00001fff00097589 */ /* 0x0002a200000e0000 */
[----:B------:R-:W-:Y:S02]  /*04b0*/  LEA.HI R3, R3, R2, RZ, 0x7 ;  /* 0x0000000203037211 */ /* 0x000fe400078f38ff */
[----:B------:R-:W-:Y:S01]  /*04c0*/  ELECT P1, URZ, PT ;  /* 0x00000000003f782f */ /* 0x000fe20003820000 */
[----:B------:R-:W3:Y:S01]  /*04d0*/  S2UR UR9, SR_CTAID.Y ;  /* 0x00000000000979c3 */ /* 0x000ee20000002600 */
[----:B------:R-:W-:Y:S01]  /*04e0*/  ULDC UR8, c[0x0][0x144] ;  /* 0x0000510000087ab9 */ /* 0x000fe20000000800 */
[----:B------:R-:W-:Y:S01]  /*04f0*/  LOP3.LUT R3, R3, 0xffffff80, RZ, 0xc0, !PT ;  /* 0xffffff8003037812 */ /* 0x000fe200078ec0ff */
[----:B------:R-:W-:Y:S01]  /*0500*/  UMOV UR17, 0x80 ;  /* 0x0000008000117882 */ /* 0x000fe20000000000 */
[----:B------:R-:W-:Y:S01]  /*0510*/  NOP ;  /* 0x0000000000007918 */ /* 0x000fe20000000000 */
[----:B-1----:R-:W-:Y:S01]  /*0520*/  SHF.R.S32.HI R0, RZ, 0x1f, R5 ;  /* 0x0000001fff007819 */ /* 0x002fe20000011405 */
[----:B------:R-:W-:Y:S01]  /*0530*/  NOP ;  /* 0x0000000000007918 */ /* 0x000fe20000000000 */
[----:B------:R-:W-:Y:S01]  /*0540*/  IMAD.IADD R3, R2, 0x1, -R3 ;  /* 0x0000000102037824 */ /* 0x000fe200078e0a03 */
[----:B------:R-:W-:Y:S01]  /*0550*/  ULDC UR26, c[0x0][0x148] ;  /* 0x00005200001a7ab9 */ /* 0x000fe20000000800 */
[----:B------:R-:W-:Y:S01]  /*0560*/  LEA.HI R0, R0, R5, RZ, 0x2 ;  /* 0x0000000500007211 */ /* 0x000fe200078f10ff */
[----:B------:R-:W1:Y:S01]  /*0570*/  SHFL.IDX PT, R4, R4, RZ, 0x1f ;  /* 0x00001fff04047589 */ /* 0x000e6200000e0000 */
[----:B------:R-:W-:-:S02]  /*0580*/  ISETP.NE.AND P2, PT, RZ, UR22, PT ;  /* 0x00000016ff007c0c */ /* 0x000fc4000bf45270 */
[----:B------:R-:W-:Y:S02]  /*0590*/  SHF.R.S32.HI R6, RZ, 0x1f, R3 ;  /* 0x0000001fff067819 */ /* 0x000fe40000011403 */
[----:B------:R-:W-:Y:S02]  /*05a0*/  LOP3.LUT R0, R0, 0x3ffffffc, RZ, 0xc0, !PT ;  /* 0x3ffffffc00007812 */ /* 0x000fe400078ec0ff */
[----:B0-----:R-:W-:Y:S02]  /*05b0*/  I2FP.F32.U32 R10, UR11 ;  /* 0x0000000b000a7c45 */ /* 0x001fe40008201000 */
[----:B------:R-:W-:Y:S01]  /*05c0*/  LEA.HI R7, R6, R3, RZ, 0x3 ;  /* 0x0000000306077211 */ /* 0x000fe200078f18ff */
[----:B------:R-:W-:Y:S01]  /*05d0*/  IMAD.IADD R0, R5, 0x1, -R0 ;  /* 0x0000000105007824 */ /* 0x000fe200078e0a00 */
[----:B-----5:R-:W-:Y:S01]  /*05e0*/  ISETP.NE.OR P0, PT, R8, RZ, !P0 ;  /* 0x000000ff0800720c */ /* 0x020fe20004705670 */
[----:B------:R-:W-:Y:S01]  /*05f0*/  FMUL R10, R10, UR4 ;  /* 0x000000040a0a7c20 */ /* 0x000fe20008400000 */
[--C-:B------:R-:W-:Y:S01]  /*0600*/  SHF.R.S32.HI R8, RZ, 0x3, R7.reuse ;  /* 0x00000003ff087819 */ /* 0x100fe20000011407 */
[----:B------:R-:W-:Y:S01]  /*0610*/  ULDC UR4, c[0x0][0x154] ;  /* 0x0000550000047ab9 */ /* 0x000fe20000000800 */
[----:B------:R-:W-:-:S02]  /*0620*/  SHF.R.S32.HI R7, RZ, 0x1f, R7 ;  /* 0x0000001fff077819 */ /* 0x000fc40000011407 */
[----:B--2---:R-:W-:Y:S01]  /*0630*/  ISETP.NE.OR P1, PT, R9, RZ, !P1 ;  /* 0x000000ff0900720c */ /* 0x004fe20004f25670 */
[----:B------:R-:W0:Y:S01]  /*0640*/  F2I.U32.TRUNC.NTZ R10, R10 ;  /* 0x0000000a000a7305 */ /* 0x000e22000020f000 */
[----:B------:R-:W-:Y:S02]  /*0650*/  LEA.HI R7, R7, R8, RZ, 0x2 ;  /* 0x0000000807077211 */ /* 0x000fe400078f10ff */
[----:B---3--:R-:W-:Y:S02]  /*0660*/  I2FP.F32.U32 R9, UR9 ;  /* 0x0000000900097c45 */ /* 0x008fe40008201000 */
[----:B------:R-:W-:Y:S01]  /*0670*/  LOP3.LUT R7, R7, 0xfffffffc, RZ, 0xc0, !PT ;  /* 0xfffffffc07077812 */ /* 0x000fe200078ec0ff */
[----:B------:R-:W-:Y:S01]  /*0680*/  VOTEU.ALL UP0, P0 ;  /* 0x00000000003f7886 */ /* 0x000fe20000000000 */
[----:B-1----:R-:W-:Y:S01]  /*0690*/  R2UR UR21, R4 ;  /* 0x00000000041572ca */ /* 0x002fe200000e0000 */
[----:B------:R-:W-:Y:S02]  /*06a0*/  FMUL R9, R9, UR4 ;  /* 0x0000000409097c20 */ /* 0x000fe40008400000 */
[----:B------:R-:W-:Y:S01]  /*06b0*/  IMAD.IADD R7, R8, 0x1, -R7 ;  /* 0x0000000108077824 */ /* 0x000fe200078e0a07 */
[----:B------:R-:W1:Y:S01]  /*06c0*/  @!UP0 S2UR UR13, SR_CgaCtaId ;  /* 0x00000000000d89c3 */ /* 0x000e620000008800 */
[----:B------:R-:W-:Y:S01]  /*06d0*/  VOTEU.ALL UP1, P1 ;  /* 0x00000000003f7886 */ /* 0x000fe20000820000 */
[----:B------:R-:W-:Y:S01]  /*06e0*/  @!UP0 UMOV UR12, 0x400 ;  /* 0x00000400000c8882 */ /* 0x000fe20000000000 */
[----:B------:R-:W-:Y:S01]  /*06f0*/  IMAD R0, R0, 0x4, R7 ;  /* 0x0000000400007824 */ /* 0x000fe200078e0207 */
[----:B0-----:R-:W-:Y:S01]  /*0700*/  R2UR UR4, R10 ;  /* 0x000000000a0472ca */ /* 0x001fe200000e0000 */
[----:B------:R-:W0:Y:S01]  /*0710*/  F2I.U32.TRUNC.NTZ R9, R9 ;  /* 0x0000000900097305 */ /* 0x000e22000020f000 */
[----:B------:R-:W-:Y:S01]  /*0720*/  @!UP1 UMOV UR15, 0x400 ;  /* 0x00000400000f9882 */ /* 0x000fe20000000000 */
[C---:B------:R-:W-:Y:S01]  /*0730*/  IMAD.SHL.U32 R5, R0.reuse, 0x4, RZ ;  /* 0x0000000400057824 */ /* 0x040fe200078e00ff */
[----:B------:R-:W2:Y:S01]  /*0740*/  @!UP1 S2UR UR16, SR_CgaCtaId ;  /* 0x00000000001099c3 */ /* 0x000ea20000008800 */
[C---:B------:R-:W-:Y:S01]  /*0750*/  LEA.HI R7, R0.reuse, R0, RZ, 0x1 ;  /* 0x0000000000077211 */ /* 0x040fe200078f08ff */
[----:B------:R-:W-:Y:S01]  /*0760*/  VOTEU.ALL UP2, P1 ;  /* 0x00000000003f7886 */ /* 0x000fe20000840000 */
[----:B------:R-:W-:Y:S01]  /*0770*/  VOTEU.ALL UP3, P1 ;  /* 0x00000000003f7886 */ /* 0x000fe20000860000 */
[C---:B------:R-:W-:Y:S01]  /*0780*/  LOP3.LUT R11, R0.reuse, 0xc, R5, 0x78, !PT ;  /* 0x0000000c000b7812 */ /* 0x040fe200078e7805 */
[----:B------:R-:W-:Y:S01]  /*0790*/  VOTEU.ALL UP4, P1 ;  /* 0x00000000003f7886 */ /* 0x000fe20000880000 */
[----:B------:R-:W-:Y:S01]  /*07a0*/  LOP3.LUT R7, R7, 0xfffffffe, RZ, 0xc0, !PT ;  /* 0xfffffffe07077812 */ /* 0x000fe200078ec0ff */
[----:B------:R-:W-:Y:S01]  /*07b0*/  VOTEU.ALL UP5, P1 ;  /* 0x00000000003f7886 */ /* 0x000fe200008a0000 */
[----:B------:R-:W3:Y:S01]  /*07c0*/  LDC R5, c[0x0][0x140] ;  /* 0x00005000ff057b82 */ /* 0x000ee20000000800 */
[----:B------:R-:W-:Y:S01]  /*07d0*/  UIADD3 UR4, -UR4, URZ, URZ ;  /* 0x0000003f04047290 */ /* 0x000fe2000fffe13f */
[----:B------:R2:W-:Y:S01]  /*07e0*/  STL [R1+0x280], R11 ;  /* 0x0002800b01007387 */ /* 0x0005e20000100800 */
[----:B------:R-:W-:Y:S01]  /*07f0*/  IMAD.IADD R7, R0, 0x1, -R7 ;  /* 0x0000000100077824 */ /* 0x000fe200078e0a07 */
[----:B0-----:R-:W-:Y:S01]  /*0800*/  R2UR UR10, R9 ;  /* 0x00000000090a72ca */ /* 0x001fe200000e0000 */
[----:B------:R-:W-:-:S03]  /*0810*/  UIMAD UR8, UR8, UR4, UR11 ;  /* 0x00000004080872a4 */ /* 0x000fc6000f8e020b */
[----:B------:R-:W-:Y:S01]  /*0820*/  UMOV UR4, 0x20 ;  /* 0x0000002000047882 */ /* 0x000fe20000000000 */
[----:B-1----:R-:W-:Y:S02]  /*0830*/  @!UP0 ULEA UR14, UR13, UR12, 0x18 ;  /* 0x0000000c0d0e8291 */ /* 0x002fe4000f8ec03f */
[----:B------:R-:W-:Y:S01]  /*0840*/  ISETP.NE.AND P3, PT, R7, UR8, PT ;  /* 0x0000000807007c0c */ /* 0x000fe2000bf65270 */
[----:B------:R-:W-:-:S04]  /*0850*/  @!UP0 UIADD3 UR4, -UR4, 0x100000, URZ ;  /* 0x0010000004048890 */ /* 0x000fc8000fffe13f */
[----:B------:R-:W-:Y:S02]  /*0860*/  @!UP0 USHF.L.U32 UR5, UR4, 0xb, URZ ;  /* 0x0000000b04058899 */ /* 0x000fe4000800063f */
[----:B------:R-:W-:Y:S02]  /*0870*/  @!UP0 USHF.L.U32 UR4, UR4, 0x1, URZ ;  /* 0x0000000104048899 */ /* 0x000fe4000800063f */
[----:B------:R-:W-:-:S04]  /*0880*/  @!UP1 UIADD3 UR12, -UR17, 0x100000, URZ ;  /* 0x00100000110c9890 */ /* 0x000fc8000fffe13f */
[----:B------:R-:W-:Y:S02]  /*0890*/  @!UP1 USHF.L.U32 UR13, UR12, 0xb, URZ ;  /* 0x0000000b0c0d9899 */ /* 0x000fe4000800063f */
[----:B------:R-:W-:Y:S02]  /*08a0*/  @!UP1 USHF.L.U32 UR12, UR12, 0x1, URZ ;  /* 0x000000010c0c9899 */ /* 0x000fe4000800063f */
[----:B--2---:R-:W-:Y:S01]  /*08b0*/  @!UP1 ULEA UR15, UR16, UR15, 0x18 ;  /* 0x0000000f100f9291 */ /* 0x004fe2000f8ec03f */
[----:B------:R-:W-:Y:S01]  /*08c0*/  VOTEU.ALL UP0, P0 ;  /* 0x00000000003f7886 */ /* 0x000fe20000000000 */
[----:B------:R-:W-:Y:S01]  /*08d0*/  VOTEU.ALL UP1, P0 ;  /* 0x00000000003f7886 */ /* 0x000fe20000020000 */
[----:B------:R-:W-:Y:S01]  /*08e0*/  UIADD3 UR10, -UR10, URZ, URZ ;  /* 0x0000003f0a0a7290 */ /* 0x000fe2000fffe13f */
[----:B------:R-:W-:Y:S01]  /*08f0*/  LOP3.LUT P0, RZ, R3, 0x7, RZ, 0xc0, !PT ;  /* 0x0000000703ff7812 */ /* 0x000fe2000780c0ff */
[----:B------:R-:W0:Y:S02]  /*0900*/  FENCE.VIEW.ASYNC.S ;  /* 0x00000000000073c6 */ /* 0x000e240000000000 */
[----:B0-----:R-:W0:Y:S01]  /*0910*/  @!UP0 SYNCS.EXCH.64 URZ, [UR14+0xb0], UR4 ;  /* 0x0000b0040e3f85b2 */ /* 0x001e220008000100 */
[----:B------:R-:W-:-:S02]  /*0920*/  @P3 LEA.HI R0, R11, R11, RZ, 0x1 ;  /* 0x0000000b0b003211 */ /* 0x000fc400078f08ff */
[----:B------:R-:W-:Y:S02]  /*0930*/  ISETP.LT.U32.AND P0, PT, R11, 0x2, !P0 ;  /* 0x000000020b00780c */ /* 0x000fe40004701070 */
[----:B------:R-:W-:Y:S02]  /*0940*/  @P3 SHF.R.S32.HI R0, RZ, 0x1, R0 ;  /* 0x00000001ff003819 */ /* 0x000fe40000011400 */
[----:B---3--:R-:W-:Y:S02]  /*0950*/  ISETP.EQ.U32.AND P1, PT, R5, 0x1, PT ;  /* 0x000000010500780c */ /* 0x008fe40003f22070 */
[----:B------:R-:W-:Y:S01]  /*0960*/  SEL R5, RZ, 0x1, !P0 ;  /* 0x00000001ff057807 */ /* 0x000fe20004000000 */
[----:B------:R1:W2:Y:S01]  /*0970*/  @!UP1 SYNCS.EXCH.64 URZ, [UR14+0xb8], UR4 ;  /* 0x0000b8040e3f95b2 */ /* 0x0002a20008000100 */
[----:B------:R-:W-:Y:S01]  /*0980*/  NOP ;  /* 0x0000000000007918 */ /* 0x000fe20000000000 */
[----:B-1----:R-:W-:Y:S01]  /*0990*/  UIMAD UR4, UR26, UR10, UR9 ;  /* 0x0000000a1a0472a4 */ /* 0x002fe2000f8e0209 */
[----:B------:R1:W3:Y:S05]  /*09a0*/  @!UP2 SYNCS.EXCH.64 URZ, [UR15+0x90], UR12 ;  /* 0x0000900c0f3fa5b2 */ /* 0x0002ea0008000100 */
[----:B------:R-:W-:Y:S01]  /*09b0*/  @P3 ISETP.NE.AND P4, PT, R0, UR4, PT ;  /* 0x0000000400003c0c */ /* 0x000fe2000bf85270 */
[----:B------:R-:W-:-:S03]  /*09c0*/  IMAD.MOV.U32 R0, RZ, RZ, 0x1 ;  /* 0x00000001ff007424 */ /* 0x000fc600078e00ff */
[----:B------:R-:W-:-:S04]  /*09d0*/  @P3 SEL R0, RZ, 0x1, P4 ;  /* 0x00000001ff003807 */ /* 0x000fc80002000000 */
[----:B------:R-:W-:-:S05]  /*09e0*/  LOP3.LUT R0, R0, R5, RZ, 0xc0, !PT ;  /* 0x0000000500007212 */ /* 0x000fca00078ec0ff */
[----:B------:R1:W-:Y:S01]  /*09f0*/  STL [R1+0x27c], R0 ;  /* 0x00027c0001007387 */ /* 0x0003e20000100800 */
[----:B------:R1:W0:Y:S01]  /*0a00*/  @!UP3 SYNCS.EXCH.64 URZ, [UR15+0x98], UR12 ;  /* 0x0000980c0f3fb5b2 */ /* 0x0002220008000100 */
[----:B------:R1:W0:Y:S01]  /*0a10*/  @!UP4 SYNCS.EXCH.64 URZ, [UR15+0xa0], UR12 ;  /* 0x0000a00c0f3fc5b2 */ /* 0x0002220008000100 */
[----:B------:R1:W0:Y:S01]  /*0a20*/  @!UP5 SYNCS.EXCH.64 URZ, [UR15+0xa8], UR12 ;  /* 0x0000a80c0f3fd5b2 */ /* 0x0002220008000100 */
[----:B------:R-:W-:Y:S01]  /*0a30*/  NOP ;  /* 0x0000000000007918 */ /* 0x000fe20000000000 */
[----:B--2---:R-:W-:Y:S05]  /*0a40*/  @!P1 BRA `(.L_x_4) ;  /* 0x0000000000089947 */ /* 0x004fea0003800000 */
[----:B0--34-:R-:W-:Y:S01]  /*0a50*/  UCGABAR_ARV ;  /* 0x00000000000079c7 */ /* 0x019fe20008000000 */
[----:B------:R-:W-:Y:S05]  /*0a60*/  BRA `(.L_x_5) ;  /* 0x0000000000047947 */ /* 0x000fea0003800000 */
.L_x_4:
[----:B0--34-:R-:W-:Y:S01]  /*0a70*/  NOP ;  /* 0x0000000000007918 */ /* 0x019fe20000000000 */
.L_x_5:
[----:B------:R-:W-:Y:S01]  /*0a80*/  ULDC.64 UR4, c[0x0][0x598] ;  /* 0x0001660000047ab9 */ /* 0x000fe20000000a00 */
[----:B------:R-:W-:Y:S01]  /*0a90*/  ULDC.64 UR18, c[0x0][0x208] ;  /* 0x0000820000127ab9 */ /* 0x000fe20000000a00 */
[----:B------:R-:W-:-:S04]  /*0aa0*/  ISETP.NE.U32.AND P0, PT, RZ, UR4, PT ;  /* 0x00000004ff007c0c */ /* 0x000fc8000bf05070 */
[----:B------:R-:W-:-:S13]  /*0ab0*/  ISETP.NE.AND.EX P0, PT, RZ, UR5, PT, P0 ;  /* 0x00000005ff007c0c */ /* 0x000fda000bf05300 */
[----:B------:R-:W-:Y:S05]  /*0ac0*/  @!P0 BRA `(.L_x_6) ;  /* 0x0000000000208947 */ /* 0x000fea0003800000 */
[----:B------:R-:W0:Y:S02]  /*0ad0*/  LDC.64 R4, c[0x0][0x598] ;  /* 0x00016600ff047b82 */ /* 0x000e240000000a00 */
[----:B0-----:R-:W2:Y:S02]  /*0ae0*/  LDG.E.64 R4, desc[UR18][R4.64] ;  /* 0x0000001204047981 */ /* 0x001ea4000c1e1b00 */
[----:B--2---:R-:W-:-:S04]  /*0af0*/  ISETP.NE.U32.AND P0, PT, R4, RZ, PT ;  /* 0x000000ff0400720c */ /* 0x004fc80003f05070 */
[----:B------:R-:W-:-:S13]  /*0b00*/  ISETP.NE.AND.EX P0, PT, R5, RZ, PT, P0 ;  /* 0x000000ff0500720c */ /* 0x000fda0003f05300 */
[----:B------:R-:W-:Y:S05]  /*0b10*/  @!P0 BRA `(.L_x_6) ;  /* 0x00000000000c8947 */ /* 0x000fea0003800000 */
[----:B------:R-:W2:Y:S02]  /*0b20*/  LD.E R4, desc[UR18][R4.64] ;  /* 0x0000001204047980 */ /* 0x000ea4000c101900 */
[----:B--2---:R-:W-:Y:S01]  /*0b30*/  R2UR UR25, R4 ;  /* 0x00000000041972ca */ /* 0x004fe200000e0000 */
[----:B------:R-:W-:-:S14]  /*0b40*/  BRA `(.L_x_7) ;  /* 0x0000000000247947 */ /* 0x000fdc0003800000 */
.L_x_6:
[----:B------:R-:W-:Y:S02]  /*0b50*/  ULDC.64 UR4, c[0x0][0x588] ;  /* 0x0001620000047ab9 */ /* 0x000fe40000000a00 */
[----:B------:R-:W-:-:S04]  /*0b60*/  ISETP.NE.U32.AND P0, PT, RZ, UR4, PT ;  /* 0x00000004ff007c0c */ /* 0x000fc8000bf05070 */
[----:B------:R-:W-:-:S13]  /*0b70*/  ISETP.NE.AND.EX P0, PT, RZ, UR5, PT, P0 ;  /* 0x00000005ff007c0c */ /* 0x000fda000bf05300 */
[----:B------:R-:W-:Y:S05]  /*0b80*/  @!P0 BRA `(.L_x_8) ;  /* 0x0000000000108947 */ /* 0x000fea0003800000 */
[----:B------:R-:W0:Y:S02]  /*0b90*/  LDC.64 R4, c[0x0][0x588] ;  /* 0x00016200ff047b82 */ /* 0x000e240000000a00 */
[----:B0-----:R-:W2:Y:S02]  /*0ba0*/  LDG.E R4, desc[UR18][R4.64] ;  /* 0x0000001204047981 */ /* 0x001ea4000c1e1900 */
[----:B--2---:R-:W-:Y:S01]  /*0bb0*/  R2UR UR25, R4 ;  /* 0x00000000041972ca */ /* 0x004fe200000e0000 */
[----:B------:R-:W-:-:S14]  /*0bc0*/  BRA `(.L_x_7) ;  /* 0x0000000000047947 */ /* 0x000fdc0003800000 */
.L_x_8:
[----:B------:R-:W-:-:S05]  /*0bd0*/  ULDC UR25, c[0x0][0x580] ;  /* 0x0001600000197ab9 */ /* 0x000fca0000000800 */
.L_x_7:
[----:B------:R-:W-:Y:S02]  /*0be0*/  ULDC.64 UR4, c[0x0][0x5a0] ;  /* 0x0001680000047ab9 */ /* 0x000fe40000000a00 */
        /* <DEDUP_REMOVED lines=11> */
.L_x_9:
        /* <DEDUP_REMOVED lines=8> */
.L_x_11:
[----:B------:R-:W-:-:S05]  /*0d20*/  ULDC UR24, c[0x0][0x584] ;  /* 0x0001610000187ab9 */ /* 0x000fca0000000800 */
.L_x_10:
[----:B------:R-:W-:Y:S01]  /*0d30*/  ULDC UR4, c[0x0][0x65c] ;  /* 0x0001970000047ab9 */ /* 0x000fe20000000800 */
[----:B------:R-:W0:Y:S01]  /*0d40*/  LDC.64 R4, c[0x0][0x650] ;  /* 0x00019400ff047b82 */ /* 0x000e220000000a00 */
[----:B------:R-:W-:Y:S01]  /*0d50*/  UISETP.NE.AND UP2, UPT, UR4, 0x1, UPT ;  /* 0x000000010400788c */ /* 0x000fe2000bf45270 */
[----:B------:R-:W-:Y:S01]  /*0d60*/  IMAD.MOV.U32 R7, RZ, RZ, -0x1 ;  /* 0xffffffffff077424 */ /* 0x000fe200078e00ff */
[----:B------:R-:W-:-:S09]  /*0d70*/  UISETP.NE.AND UP0, UPT, UR22, 0x2, UPT ;  /* 0x000000021600788c */ /* 0x000fd2000bf05270 */
[----:B------:R-:W-:Y:S01]  /*0d80*/  @UP2 ULDC UR14, c[0x0][0x10] ;  /* 0x00000400000e2ab9 */ /* 0x000fe20000000800 */
[----:B------:R-:W-:Y:S01]  /*0d90*/  @UP2 UMOV UR4, UR9 ;  /* 0x0000000900042c82 */ /* 0x000fe20008000000 */
[----:B------:R-:W-:Y:S01]  /*0da0*/  @UP2 UMOV UR5, URZ ;  /* 0x0000003f00052c82 */ /* 0x000fe20008000000 */
[----:B------:R-:W-:Y:S01]  /*0db0*/  @!UP2 ULDC UR16, c[0x0][0xc] ;  /* 0x000003000010aab9 */ /* 0x000fe20000000800 */
[----:B-1----:R-:W-:Y:S01]  /*0dc0*/  @UP2 UIMAD.WIDE.U32 UR14, UR11, UR14, UR4 ;  /* 0x0000000e0b0e22a5 */ /* 0x002fe2000f8e0004 */
[----:B------:R-:W-:Y:S02]  /*0dd0*/  ULDC UR12, c[0x0][0xc] ;  /* 0x00000300000c7ab9 */ /* 0x000fe40000000800 */
[----:B------:R-:W-:Y:S01]  /*0de0*/  @UP2 UMOV UR4, URZ ;  /* 0x0000003f00042c82 */ /* 0x000fe20008000000 */
[----:B------:R-:W-:Y:S01]  /*0df0*/  ULDC UR13, c[0x0][0x10] ;  /* 0x00000400000d7ab9 */ /* 0x000fe20000000800 */
[----:B------:R-:W-:Y:S01]  /*0e00*/  @UP2 UIADD3 UR15, UR15, UR4, URZ ;  /* 0x000000040f0f2290 */ /* 0x000fe2000fffe03f */
[----:B------:R-:W-:-:S02]  /*0e10*/  UMOV UR5, URZ ;  /* 0x0000003f00057c82 */ /* 0x000fc40008000000 */
[----:B------:R-:W-:Y:S01]  /*0e20*/  UMOV UR4, UR11 ;  /* 0x0000000b00047c82 */ /* 0x000fe20008000000 */
[----:B------:R-:W-:Y:S02]  /*0e30*/  UIMAD.WIDE.U32 UR12, UR12, UR13, URZ ;  /* 0x0000000d0c0c72a5 */ /* 0x000fe4000f8e003f */
[----:B------:R-:W-:Y:S01]  /*0e40*/  @!UP2 UIMAD.WIDE.U32 UR4, UR9, UR16, UR4 ;  /* 0x000000100904a2a5 */ /* 0x000fe2000f8e0004 */
[----:B------:R-:W-:Y:S02]  /*0e50*/  ULDC UR11, c[0x0][0x14] ;  /* 0x00000500000b7ab9 */ /* 0x000fe40000000800 */
[----:B------:R-:W-:Y:S02]  /*0e60*/  UIMAD.WIDE.U32 UR16, UR12, UR11, URZ ;  /* 0x0000000b0c1072a5 */ /* 0x000fe4000f8e003f */
[----:B------:R-:W-:Y:S02]  /*0e70*/  UIMAD UR12, UR13, UR11, URZ ;  /* 0x0000000b0d0c72a4 */ /* 0x000fe4000f8e023f */
[----:B------:R-:W-:Y:S01]  /*0e80*/  @!UP2 UMOV UR15, UR5 ;  /* 0x00000005000fac82 */ /* 0x000fe20008000000 */
[----:B------:R-:W-:Y:S01]  /*0e90*/  @UP2 UMOV UR11, UR14 ;  /* 0x0000000e000b2c82 */ /* 0x000fe20008000000 */
[----:B------:R-:W-:Y:S01]  /*0ea0*/  @!UP2 UMOV UR11, UR4 ;  /* 0x00000004000bac82 */ /* 0x000fe20008000000 */
[----:B------:R-:W-:-:S02]  /*0eb0*/  UIADD3 UR14, UR17, UR12, URZ ;  /* 0x0000000c110e7290 */ /* 0x000fc4000fffe03f */
[----:B------:R-:W-:-:S04]  /*0ec0*/  UIADD3 UR4, UP1, UR11, UR16, URZ ;  /* 0x000000100b047290 */ /* 0x000fc8000ff3e03f */
[----:B------:R-:W-:Y:S02]  /*0ed0*/  UIADD3.X UR5, UR15, UR14, URZ, UP1, !UPT ;  /* 0x0000000e0f057290 */ /* 0x000fe40008ffe43f */
[----:B------:R-:W-:Y:S02]  /*0ee0*/  USEL UR4, UR4, UR11, !UP0 ;  /* 0x0000000b04047287 */ /* 0x000fe4000c000000 */
[----:B------:R-:W-:-:S04]  /*0ef0*/  USEL UR5, UR5, UR15, !UP0 ;  /* 0x0000000f05057287 */ /* 0x000fc8000c000000 */
[----:B0-----:R-:W-:Y:S01]  /*0f00*/  ISETP.LE.U32.AND P0, PT, R4, UR4, PT ;  /* 0x0000000404007c0c */ /* 0x001fe2000bf03070 */
[----:B------:R-:W-:Y:S02]  /*0f10*/  IMAD.MOV.U32 R4, RZ, RZ, -0x1 ;  /* 0xffffffffff047424 */ /* 0x000fe400078e00ff */
[----:B------:R-:W-:-:S05]  /*0f20*/  IMAD.U32 R0, RZ, RZ, UR5 ;  /* 0x00000005ff007e24 */ /* 0x000fca000f8e00ff */
[----:B------:R-:W-:Y:S01]  /*0f30*/  ISETP.GE.U32.AND.EX P0, PT, R0, R5, PT, P0 ;  /* 0x000000050000720c */ /* 0x000fe20003f06100 */
[----:B------:R-:W-:Y:S01]  /*0f40*/  IMAD.MOV.U32 R5, RZ, RZ, -0x1 ;  /* 0xffffffffff057424 */ /* 0x000fe200078e00ff */
[----:B------:R-:W-:-:S04]  /*0f50*/  PRMT R0, RZ, 0x7610, R0 ;  /* 0x00007610ff007816 */ /* 0x000fc80000000000 */
[----:B------:R0:W-:Y:S04]  /*0f60*/  STL [R1+0x28c], R5 ;  /* 0x00028c0501007387 */ /* 0x0001e80000100800 */
[----:B------:R1:W-:Y:S04]  /*0f70*/  STL [R1+0x290], R4 ;  /* 0x0002900401007387 */ /* 0x0003e80000100800 */
[----:B------:R2:W-:Y:S01]  /*0f80*/  STL [R1+0x278], R7 ;  /* 0x0002780701007387 */ /* 0x0005e20000100800 */
[----:B0-----:R-:W-:Y:S02]  /*0f90*/  IMAD.U32 R5, RZ, RZ, UR4 ;  /* 0x00000004ff057e24 */ /* 0x001fe4000f8e00ff */
[----:B-1----:R-:W-:-:S05]  /*0fa0*/  IMAD.U32 R4, RZ, RZ, UR5 ;  /* 0x00000005ff047e24 */ /* 0x002fca000f8e00ff */
[----:B------:R2:W-:Y:S04]  /*0fb0*/  STL [R1+0x284], R4 ;  /* 0x0002840401007387 */ /* 0x0005e80000100800 */
[----:B------:R2:W-:Y:S01]  /*0fc0*/  STL [R1+0x288], R5 ;  /* 0x0002880501007387 */ /* 0x0005e20000100800 */
[----:B------:R-:W-:Y:S05]  /*0fd0*/  @P0 BRA `(.L_x_12) ;  /* 0x0000000400540947 */ /* 0x000fea0003800000 */
[----:B------:R-:W-:Y:S01]  /*0fe0*/  ULDC.64 UR28, c[0x0][0x628] ;  /* 0x00018a00001c7ab9 */ /* 0x000fe20000000a00 */
[C---:B------:R-:W-:Y:S01]  /*0ff0*/  R2UR UR30, R5.reuse ;  /* 0x00000000051e72ca */ /* 0x040fe200000e0000 */
[----:B------:R-:W-:Y:S01]  /*1000*/  ULDC UR27, c[0x0][0x630] ;  /* 0x00018c00001b7ab9 */ /* 0x000fe20000000800 */
[----:B------:R-:W-:Y:S02]  /*1010*/  ISETP.NE.U32.AND P0, PT, RZ, UR28, PT ;  /* 0x0000001cff007c0c */ /* 0x000fe4000bf05070 */
[----:B------:R-:W-:Y:S02]  /*1020*/  R2UR UR4, R5 ;  /* 0x00000000050472ca */ /* 0x000fe400000e0000 */
[----:B------:R-:W-:Y:S02]  /*1030*/  ISETP.NE.AND.EX P0, PT, RZ, UR29, PT, P0 ;  /* 0x0000001dff007c0c */ /* 0x000fe4000bf05300 */
[----:B------:R-:W-:-:S11]  /*1040*/  R2UR UR5, R4 ;  /* 0x00000000040572ca */ /* 0x000fd600000e0000 */
[----:B------:R-:W-:Y:S05]  /*1050*/  @!P0 BRA `(.L_x_13) ;  /* 0x0000000000308947 */ /* 0x000fea0003800000 */
[----:B------:R-:W-:Y:S01]  /*1060*/  R2UR UR4, R5 ;  /* 0x00000000050472ca */ /* 0x000fe200000e0000 */
[----:B------:R-:W-:Y:S01]  /*1070*/  ULDC UR11, c[0x0][0x634] ;  /* 0x00018d00000b7ab9 */ /* 0x000fe20000000800 */
[----:B------:R-:W-:-:S11]  /*1080*/  R2UR UR15, R4 ;  /* 0x00000000040f72ca */ /* 0x000fd600000e0000 */
[----:B------:R-:W-:-:S04]  /*1090*/  UIADD3 UR11, UP1, UR4, UR11, URZ ;  /* 0x0000000b040b7290 */ /* 0x000fc8000ff3e03f */
[----:B------:R-:W-:-:S04]  /*10a0*/  UIADD3.X UR15, URZ, UR15, URZ, UP1, !UPT ;  /* 0x0000000f3f0f7290 */ /* 0x000fc80008ffe43f */
[----:B------:R-:W-:-:S04]  /*10b0*/  UIMAD.WIDE.U32 UR4, UR15, UR28, URZ ;  /* 0x0000001c0f0472a5 */ /* 0x000fc8000f8e003f */
[----:B------:R-:W-:Y:S02]  /*10c0*/  UIMAD.WIDE.U32 UR12, UP1, UR11, UR29, UR4 ;  /* 0x0000001d0b0c72a5 */ /* 0x000fe4000f820004 */
[----:B------:R-:W-:Y:S02]  /*10d0*/  UIMAD.WIDE.U32 UR4, UR11, UR28, URZ ;  /* 0x0000001c0b0472a5 */ /* 0x000fe4000f8e003f */
[----:B------:R-:W-:Y:S02]  /*10e0*/  UIADD3.X UR23, URZ, URZ, URZ, UP1, !UPT ;  /* 0x0000003f3f177290 */ /* 0x000fe40008ffe43f */
[----:B------:R-:W-:Y:S01]  /*10f0*/  UIADD3 URZ, UP1, UR5, UR12, URZ ;  /* 0x0000000c053f7290 */ /* 0x000fe2000ff3e03f */
[----:B------:R-:W-:-:S03]  /*1100*/  UMOV UR22, UR13 ;  /* 0x0000000d00167c82 */ /* 0x000fc60008000000 */
[----:B------:R-:W-:-:S12]  /*1110*/  UIMAD.WIDE.U32.X UR4, UR15, UR29, UR22, UP1 ;  /* 0x0000001d0f0472a5 */ /* 0x000fd800088e0416 */
.L_x_13:
[----:B------:R-:W-:Y:S01]  /*1120*/  USHF.R.U64 UR4, UR4, UR27, UR5 ;  /* 0x0000001b04047299 */ /* 0x000fe20008001205 */
[----:B------:R-:W-:Y:S01]  /*1130*/  R2UR UR13, R4 ;  /* 0x00000000040d72ca */ /* 0x000fe200000e0000 */
[----:B------:R-:W-:Y:S02]  /*1140*/  USHF.R.U32.HI UR5, URZ, UR27, UR5 ;  /* 0x0000001b3f057299 */ /* 0x000fe40008011605 */
[----:B------:R-:W-:Y:S01]  /*1150*/  UIADD3 UR11, UP1, URZ, -UR4, URZ ;  /* 0x800000043f0b7290 */ /* 0x000fe2000ff3e03f */
[----:B------:R-:W-:Y:S01]  /*1160*/  ULDC.64 UR22, c[0x0][0x620] ;  /* 0x0001880000167ab9 */ /* 0x000fe20000000a00 */
[----:B------:R-:W-:Y:S02]  /*1170*/  UMOV UR12, UR30 ;  /* 0x0000001e000c7c82 */ /* 0x000fe40008000000 */
[----:B------:R-:W-:Y:S01]  /*1180*/  UIADD3.X UR5, URZ, ~UR5, URZ, UP1, !UPT ;  /* 0x800000053f057290 */ /* 0x000fe20008ffe43f */
[----:B------:R-:W-:Y:S01]  /*1190*/  ULDC UR15, c[0x0][0x618] ;  /* 0x00018600000f7ab9 */ /* 0x000fe20000000800 */
[----:B------:R-:W-:-:S02]  /*11a0*/  @UP2 UIMAD UR8, UR26, UR10, UR9 ;  /* 0x0000000a1a0822a4 */ /* 0x000fc4000f8e0209 */
[----:B------:R-:W-:Y:S02]  /*11b0*/  UIMAD UR5, UR5, UR22, URZ ;  /* 0x00000016050572a4 */ /* 0x000fe4000f8e023f */
[----:B------:R-:W-:Y:S02]  /*11c0*/  UIMAD.WIDE.U32 UR12, UR11, UR22, UR12 ;  /* 0x000000160b0c72a5 */ /* 0x000fe4000f8e000c */
[----:B------:R-:W-:Y:S01]  /*11d0*/  UIMAD UR11, UR11, UR23, UR5 ;  /* 0x000000170b0b72a4 */ /* 0x000fe2000f8e0205 */
[----:B------:R-:W-:Y:S01]  /*11e0*/  ULDC UR22, c[0x0][0x608] ;  /* 0x0001820000167ab9 */ /* 0x000fe20000000800 */
[----:B------:R-:W-:Y:S02]  /*11f0*/  ULDC UR31, c[0x0][0x658] ;  /* 0x00019600001f7ab9 */ /* 0x000fe40000000800 */
[----:B------:R-:W-:Y:S01]  /*1200*/  UIADD3 UR11, UR13, UR11, URZ ;  /* 0x0000000b0d0b7290 */ /* 0x000fe2000fffe03f */
[----:B------:R-:W-:Y:S01]  /*1210*/  UMOV UR9, 0xffffffff ;  /* 0xffffffff00097882 */ /* 0x000fe20000000000 */
[----:B------:R-:W-:-:S02]  /*1220*/  ULDC UR5, c[0x0][0x600] ;  /* 0x0001800000057ab9 */ /* 0x000fc40000000800 */
[----:B------:R-:W-:Y:S02]  /*1230*/  USHF.R.U64 UR30, UR12, UR15, UR11 ;  /* 0x0000000f0c1e7299 */ /* 0x000fe4000800120b */
[----:B------:R-:W-:Y:S02]  /*1240*/  USHF.R.U32.HI UR12, URZ, UR15, UR11 ;  /* 0x0000000f3f0c7299 */ /* 0x000fe4000801160b */
[----:B------:R-:W-:Y:S01]  /*1250*/  USHF.L.U32 UR9, UR9, UR31, URZ ;  /* 0x0000001f09097299 */ /* 0x000fe2000800063f */
[----:B------:R-:W-:Y:S01]  /*1260*/  ULDC.64 UR10, c[0x0][0x640] ;  /* 0x00019000000a7ab9 */ /* 0x000fe20000000a00 */
[----:B------:R-:W-:Y:S01]  /*1270*/  USHF.R.U64 UR35, UR30, UR22, UR12 ;  /* 0x000000161e237299 */ /* 0x000fe2000800120c */
[----:B------:R-:W-:Y:S01]  /*1280*/  ISETP.NE.U32.AND P0, PT, RZ, UR10, PT ;  /* 0x0000000aff007c0c */ /* 0x000fe2000bf05070 */
[----:B------:R-:W-:Y:S02]  /*1290*/  USHF.R.U32.HI UR12, URZ, UR22, UR12 ;  /* 0x000000163f0c7299 */ /* 0x000fe4000801160c */
[----:B------:R-:W-:Y:S01]  /*12a0*/  ULOP3.LUT UR15, URZ, UR9, URZ, 0x33, !UPT ;  /* 0x000000093f0f7292 */ /* 0x000fe2000f8e333f */
[----:B------:R-:W-:Y:S01]  /*12b0*/  ISETP.NE.AND.EX P0, PT, RZ, UR11, PT, P0 ;  /* 0x0000000bff007c0c */ /* 0x000fe2000bf05300 */
[----:B------:R-:W-:-:S02]  /*12c0*/  USHF.R.U64 UR36, UR35, UR31, UR12 ;  /* 0x0000001f23247299 */ /* 0x000fc4000800120c */
[----:B------:R-:W-:Y:S02]  /*12d0*/  UIADD3 UR29, UR5, -0x1, URZ ;  /* 0xffffffff051d7890 */ /* 0x000fe4000fffe03f */
[----:B------:R-:W-:Y:S01]  /*12e0*/  USHF.R.U32.HI UR12, URZ, UR31, UR12 ;  /* 0x0000001f3f0c7299 */ /* 0x000fe2000801160c */
[----:B------:R-:W-:Y:S01]  /*12f0*/  ULDC UR32, c[0x0][0x648] ;  /* 0x0001920000207ab9 */ /* 0x000fe20000000800 */
[----:B------:R-:W-:Y:S01]  /*1300*/  ULDC UR33, c[0x0][0x638] ;  /* 0x00018e0000217ab9 */ /* 0x000fe20000000800 */
[----:B------:R-:W-:Y:S01]  /*1310*/  UMOV UR34, 0x1 ;  /* 0x0000000100227882 */ /* 0x000fe20000000000 */
[----:B------:R-:W-:-:S04]  /*1320*/  UMOV UR9, UR36 ;  /* 0x0000002400097c82 */ /* 0x000fc80008000000 */
[----:B------:R-:W-:Y:S05]  /*1330*/  @!P0 BRA `(.L_x_14) ;  /* 0x0000000000308947 */ /* 0x000fea0003800000 */
[----:B------:R-:W-:Y:S02]  /*1340*/  ULDC UR9, c[0x0][0x64c] ;  /* 0x0001930000097ab9 */ /* 0x000fe40000000800 */
        /* <DEDUP_REMOVED lines=8> */
[----:B------:R-:W-:-:S07]  /*13d0*/  UIMAD.WIDE.U32.X UR10, UR28, UR11, UR26, UP1 ;  /* 0x0000000b1c0a72a5 */ /* 0x000fce00088e041a */
[----:B------:R-:W-:Y:S01]  /*13e0*/  UMOV UR9, UR10 ;  /* 0x0000000a00097c82 */ /* 0x000fe20008000000 */
[----:B------:R-:W-:-:S05]  /*13f0*/  UMOV UR12, UR11 ;  /* 0x0000000b000c7c82 */ /* 0x000fca0008000000 */
.L_x_14:
[----:B------:R-:W-:Y:S01]  /*1400*/  USHF.R.U64 UR10, UR9, UR32, UR12 ;  /* 0x00000020090a7299 */ /* 0x000fe2000800120c */
[----:B--2---:R-:W-:Y:S01]  /*1410*/  IMAD.U32 R7, RZ, RZ, UR4 ;  /* 0x00000004ff077e24 */ /* 0x004fe2000f8e00ff */
[----:B------:R-:W-:Y:S01]  /*1420*/  USHF.L.U32 UR9, UR34, UR31, URZ ;  /* 0x0000001f22097299 */ /* 0x000fe2000800063f */
[----:B------:R-:W-:Y:S01]  /*1430*/  IMAD.MOV.U32 R0, RZ, RZ, 0x1 ;  /* 0x00000001ff007424 */ /* 0x000fe200078e00ff */
[----:B------:R-:W-:Y:S02]  /*1440*/  ULOP3.LUT UR15, UR35, UR15, URZ, 0xc0, !UPT ;  /* 0x0000000f230f7292 */ /* 0x000fe4000f8ec03f */
[----:B------:R-:W-:Y:S01]  /*1450*/  UIADD3 UR11, -UR10, URZ, URZ ;  /* 0x0000003f0a0b7290 */ /* 0x000fe2000fffe13f */
[----:B------:R0:W-:Y:S01]  /*1460*/  STL [R1+0x278], R7 ;  /* 0x0002780701007387 */ /* 0x0001e20000100800 */
[----:B------:R-:W-:Y:S02]  /*1470*/  UIMAD UR15, UR9, UR10, UR15 ;  /* 0x0000000a090f72a4 */ /* 0x000fe4000f8e020f */
[----:B------:R-:W-:-:S02]  /*1480*/  ULOP3.LUT UR29, UR30, UR29, URZ, 0xc0, !UPT ;  /* 0x0000001d1e1d7292 */ /* 0x000fc4000f8ec03f */
[----:B------:R-:W-:Y:S01]  /*1490*/  UIMAD UR9, UR11, UR33, UR36 ;  /* 0x000000210b0972a4 */ /* 0x000fe2000f8e0224 */
[----:B------:R-:W-:Y:S02]  /*14a0*/  ULDC UR10, c[0x0][0x610] ;  /* 0x00018400000a7ab9 */ /* 0x000fe40000000800 */
[----:B------:R-:W-:Y:S02]  /*14b0*/  UIMAD UR8, UR15, UR10, UR8 ;  /* 0x0000000a0f0872a4 */ /* 0x000fe4000f8e0208 */
[----:B------:R-:W-:-:S04]  /*14c0*/  UIMAD UR9, UR9, UR5, UR29 ;  /* 0x00000005090972a4 */ /* 0x000fc8000f8e021d */
[----:B------:R-:W-:Y:S02]  /*14d0*/  USEL UR5, UR9, UR8, !UP2 ;  /* 0x0000000809057287 */ /* 0x000fe4000d000000 */
[----:B------:R-:W-:-:S04]  /*14e0*/  USEL UR8, UR8, UR9, !UP2 ;  /* 0x0000000908087287 */ /* 0x000fc8000d000000 */
[----:B------:R-:W-:Y:S02]  /*14f0*/  IMAD.U32 R5, RZ, RZ, UR5 ;  /* 0x00000005ff057e24 */ /* 0x000fe4000f8e00ff */
[----:B------:R-:W-:-:S05]  /*1500*/  IMAD.U32 R4, RZ, RZ, UR8 ;  /* 0x00000008ff047e24 */ /* 0x000fca000f8e00ff */
[----:B------:R0:W-:Y:S04]  /*1510*/  STL [R1+0x28c], R4 ;  /* 0x00028c0401007387 */ /* 0x0001e80000100800 */
[----:B------:R0:W-:Y:S02]  /*1520*/  STL [R1+0x290], R5 ;  /* 0x0002900501007387 */ /* 0x0001e40000100800 */
.L_x_12:
[----:B------:R-:W-:Y:S05]  /*1530*/  @!P1 BRA `(.L_x_15) ;  /* 0x00000000000c9947 */ /* 0x000fea0003800000 */
[----:B------:R-:W-:Y:S01]  /*1540*/  UCGABAR_WAIT ;  /* 0x0000000000007dc7 */ /* 0x000fe20008000000 */
[----:B------:R-:W-:Y:S01]  /*1550*/  CCTL.IVALL ;  /* 0x00000000ff00798f */ /* 0x000fe20002000000 */
[----:B------:R-:W-:Y:S05]  /*1560*/  BRA `(.L_x_16) ;  /* 0x0000000000047947 */ /* 0x000fea0003800000 */
.L_x_15:
[----:B------:R-:W-:Y:S06]  /*1570*/  BAR.SYNC.DEFER_BLOCKING 0x0 ;  /* 0x0000000000007b1d */ /* 0x000fec0000010000 */
.L_x_16:
[----:B------:R-:W-:Y:S02]  /*1580*/  ULDC UR4, c[0x0][0x28c] ;  /* 0x0000a30000047ab9 */ /* 0x000fe40000000800 */
[----:B------:R-:W-:-:S04]  /*1590*/  UIADD3 UR4, UR4, 0x3f, URZ ;  /* 0x0000003f04047890 */ /* 0x000fc8000fffe03f */
[----:B------:R-:W-:-:S04]  /*15a0*/  USHF.R.S32.HI UR5, URZ, 0x1f, UR4 ;  /* 0x0000001f3f057899 */ /* 0x000fc80008011404 */
[----:B------:R-:W-:-:S04]  /*15b0*/  ULEA.HI UR5, UR5, UR4, URZ, 0x6 ;  /* 0x0000000405057291 */ /* 0x000fc8000f8f303f */
[----:B------:R-:W-:Y:S01]  /*15c0*/  USHF.R.S32.HI UR13, URZ, 0x6, UR5 ;  /* 0x000000063f0d7899 */ /* 0x000fe20008011405 */
[----:B------:R-:W-:Y:S11]  /*15d0*/  @!P2 BRA `(.L_x_17) ;  /* 0x0000017c00d8a947 */ /* 0x000ff60003800000 */
[----:B------:R-:W-:-:S06]  /*15e0*/  UISETP.GT.U32.AND UP1, UPT, UR20, 0x1, UPT ;  /* 0x000000011400788c */ /* 0x000fcc000bf24070 */
[----:B------:R-:W-:-:S13]  /*15f0*/  PLOP3.LUT P0, PT, PT, PT, UP1, 0x80, 0x0 ;  /* 0x000000000000781c */ /* 0x000fda0003f0f018 */
[----:B------:R-:W-:Y:S05]  /*1600*/  @P0 EXIT ;  /* 0x000000000000094d */ /* 0x000fea0003800000 */
.L_x_18:
[----:B------:R-:W-:-:S08]  /*1610*/  NOP ;  /* 0x0000000000007918 */ /* 0x000fd00000000000 */
[----:B------:R-:W1:Y:S02]  /*1620*/  USETMAXREG.TRY_ALLOC.CTAPOOL UP1, 0xe8 ;  /* 0x000000e8000079c8 */ /* 0x000e640008020600 */
[----:B-1----:R-:W-:-:S13]  /*1630*/  PLOP3.LUT P0, PT, PT, PT, UP1, 0x80, 0x0 ;  /* 0x000000000000781c */ /* 0x002fda0003f0f018 */
[----:B------:R-:W-:Y:S05]  /*1640*/  @!P0 BRA `(.L_x_18) ;  /* 0xfffffffc00f08947 */ /* 0x000fea000383ffff */
[----:B------:R-:W-:-:S13]  /*1650*/  LOP3.LUT P0, RZ, R0, 0xff, RZ, 0xc0, !PT ;  /* 0x000000ff00ff7812 */ /* 0x000fda000780c0ff */
[----:B------:R-:W-:Y:S05]  /*1660*/  @!P0 EXIT ;  /* 0x000000000000894d */ /* 0x000fea0003800000 */
[----:B------:R-:W1:Y:S01]  /*1670*/  S2UR UR4, SR_CgaCtaId ;  /* 0x00000000000479c3 */ /* 0x000e620000008800 */
[CC--:B------:R-:W-:Y:S01]  /*1680*/  LEA.HI R0, R6.reuse, R3.reuse, RZ, 0x2 ;  /* 0x0000000306007211 */ /* 0x0c0fe200078f10ff */
[----:B------:R-:W-:Y:S01]  /*1690*/  UIADD3 UR6, UR21, -0x1, URZ ;  /* 0xffffffff15067890 */ /* 0x000fe2000fffe03f */
[----:B------:R-:W-:Y:S01]  /*16a0*/  LEA.HI R6, R6, R3, RZ, 0x5 ;  /* 0x0000000306067211 */ /* 0x000fe200078f28ff */
[----:B------:R-:W-:Y:S01]  /*16b0*/  UMOV UR12, 0x400 ;  /* 0x00000400000c7882 */ /* 0x000fe20000000000 */
[--C-:B0-2---:R-:W-:Y:S01]  /*16c0*/  SHF.R.S32.HI R4, RZ, 0x2, R0.reuse ;  /* 0x00000002ff047819 */ /* 0x105fe20000011400 */
[----:B------:R-:W-:Y:S01]  /*16d0*/  USHF.R.U32.HI UR5, URZ, 0x3, UR13 ;  /* 0x000000033f057899 */ /* 0x000fe2000801160d */
[----:B------:R-:W-:Y:S01]  /*16e0*/  SHF.R.S32.HI R5, RZ, 0x1f, R0 ;  /* 0x0000001fff057819 */ /* 0x000fe20000011400 */
[----:B------:R-:W-:Y:S01]  /*16f0*/  UISETP.LT.AND UP1, UPT, UR13, 0x1, UPT ;  /* 0x000000010d00788c */ /* 0x000fe2000bf21270 */
[----:B------:R-:W-:Y:S01]  /*1700*/  LOP3.LUT R0, R0, 0xfffffffc, RZ, 0xc0, !PT ;  /* 0xfffffffc00007812 */ /* 0x000fe200078ec0ff */
[----:B------:R-:W-:Y:S01]  /*1710*/  ULOP3.LUT UR15, UR13, 0x7, URZ, 0xc0, !UPT ;  /* 0x000000070d0f7892 */ /* 0x000fe2000f8ec03f */
[----:B------:R-:W-:Y:S01]  /*1720*/  LEA.HI R5, R5, R4, RZ, 0x3 ;  /* 0x0000000405057211 */ /* 0x000fe200078f18ff */
[----:B------:R-:W-:Y:S01]  /*1730*/  ULOP3.LUT UR5, UR5, 0x1, URZ, 0xc0, !UPT ;  /* 0x0000000105057892 */ /* 0x000fe2000f8ec03f */
[----:B------:R-:W-:Y:S01]  /*1740*/  SHF.R.S32.HI R7, RZ, 0x5, R6 ;  /* 0x00000005ff077819 */ /* 0x000fe20000011406 */
[----:B------:R-:W-:Y:S01]  /*1750*/  IMAD.IADD R0, R3, 0x1, -R0 ;  /* 0x0000000103007824 */ /* 0x000fe200078e0a00 */
[----:B------:R-:W-:Y:S01]  /*1760*/  LOP3.LUT R5, R5, 0xfffffff8, RZ, 0xc0, !PT ;  /* 0xfffffff805057812 */ /* 0x000fe200078ec0ff */
[----:B------:R-:W-:-:S02]  /*1770*/  USEL UR20, UR13, 0x1, UP1 ;  /* 0x000000010d147887 */ /* 0x000fc40008800000 */
[----:B------:R-:W-:Y:S01]  /*1780*/  USEL UR15, UR15, URZ, !UP0 ;  /* 0x0000003f0f0f7287 */ /* 0x000fe2000c000000 */
[----:B------:R0:W-:Y:S01]  /*1790*/  STL [R1+0x294], R0 ;  /* 0x0002940001007387 */ /* 0x0001e20000100800 */
[----:B------:R-:W-:Y:S01]  /*17a0*/  IMAD.IADD R4, R4, 0x1, -R5 ;  /* 0x0000000104047824 */ /* 0x000fe200078e0a05 */
[----:B------:R-:W-:Y:S02]  /*17b0*/  UISETP.NE.AND UP1, UPT, UR6, URZ, UPT ;  /* 0x0000003f0600728c */ /* 0x000fe4000bf25270 */
[----:B------:R-:W-:Y:S01]  /*17c0*/  UISETP.EQ.U32.AND UP0, UPT, UR5, 0x1, !UP0 ;  /* 0x000000010500788c */ /* 0x000fe2000c702070 */
[--C-:B------:R-:W-:Y:S01]  /*17d0*/  IMAD R2, R7, -0x10, -R4.reuse ;  /* 0xfffffff007027824 */ /* 0x100fe200078e0a04 */
[----:B-1----:R-:W-:Y:S01]  /*17e0*/  ULEA UR12, UR4, UR12, 0x18 ;  /* 0x0000000c040c7291 */ /* 0x002fe2000f8ec03f */
[----:B------:R-:W-:Y:S01]  /*17f0*/  SHF.R.S32.HI R5, RZ, 0x1f, R4 ;  /* 0x0000001fff057819 */ /* 0x000fe20000011404 */
[----:B------:R-:W-:Y:S02]  /*1800*/  USHF.L.U32 UR4, UR6, 0x3, URZ ;  /* 0x0000000306047899 */ /* 0x000fe4000800063f */
[----:B------:R-:W-:-:S02]  /*1810*/  UIADD3 UR28, UR12, 0x90, URZ ;  /* 0x000000900c1c7890 */ /* 0x000fc4000fffe03f */
[----:B------:R-:W-:Y:S01]  /*1820*/  ULOP3.LUT UR4, UR4, 0x8, URZ, 0xc0, !UPT ;  /* 0x0000000804047892 */ /* 0x000fe2000f8ec03f */
[----:B------:R-:W-:Y:S01]  /*1830*/  IMAD.WIDE R4, R7, 0x10, R4 ;  /* 0x0000001007047825 */ /* 0x000fe200078e0204 */
[----:B------:R-:W-:Y:S02]  /*1840*/  ULOP3.LUT UR26, UR7, 0x1, URZ, 0xfc, !UPT ;  /* 0x00000001071a7892 */ /* 0x000fe4000f8efc3f */
[----:B------:R-:W-:Y:S02]  /*1850*/  ULOP3.LUT UR30, UR4, 0x8, URZ, 0x3c, !UPT ;  /* 0x00000008041e7892 */ /* 0x000fe4000f8e3c3f */
[----:B------:R-:W-:Y:S02]  /*1860*/  ULOP3.LUT UR22, UR4, 0x18, URZ, 0x3c, !UPT ;  /* 0x0000001804167892 */ /* 0x000fe4000f8e3c3f */
[----:B------:R-:W-:Y:S01]  /*1870*/  USHF.L.U32 UR27, UR13, 0x1, URZ ;  /* 0x000000010d1b7899 */ /* 0x000fe2000800063f */
[----:B------:R-:W-:Y:S01]  /*1880*/  ULDC UR4, c[0x0][0x284] ;  /* 0x0000a10000047ab9 */ /* 0x000fe20000000800 */
[----:B------:R-:W-:Y:S01]  /*1890*/  UIADD3 UR20, -UR20, UR13, URZ ;  /* 0x0000000d14147290 */ /* 0x000fe2000fffe13f */
[----:B0-----:R-:W-:Y:S01]  /*18a0*/  VIADD R0, R2, UR4 ;  /* 0x0000000402007c36 */ /* 0x001fe20008000000 */
[----:B------:R-:W-:-:S02]  /*18b0*/  USEL UR29, URZ, 0x1, UP1 ;  /* 0x000000013f1d7887 */ /* 0x000fc40008800000 */
[----:B------:R-:W-:Y:S02]  /*18c0*/  ULEA UR21, UR21, UR28, 0x3 ;  /* 0x0000001c15157291 */ /* 0x000fe4000f8e183f */
[----:B------:R0:W-:Y:S01]  /*18d0*/  STL [R1+0x2a0], R0 ;  /* 0x0002a00001007387 */ /* 0x0001e20000100800 */
[----:B------:R-:W-:-:S03]  /*18e0*/  USEL UR23, URZ, 0x1, !UP0 ;  /* 0x000000013f177887 */ /* 0x000fc6000c000000 */
[----:B------:R0:W-:Y:S09]  /*18f0*/  STL.64 [R1+0x298], R4 ;  /* 0x0002980401007387 */ /* 0x0001f20000100a00 */
.L_x_429:
[----:B0-----:R-:W-:Y:S01]  /*1900*/  IMAD.U32 R0, RZ, RZ, UR29 ;  /* 0x0000001dff007e24 */ /* 0x001fe2000f8e00ff */
[----:B--2---:R-:W0:Y:S01]  /*1910*/  LDC R2, c[0x0][0x28c] ;  /* 0x0000a300ff027b82 */ /* 0x004e220000000800 */
[----:B------:R-:W-:Y:S01]  /*1920*/  UMOV UR4, URZ ;  /* 0x0000003f00047c82 */ /* 0x000fe20008000000 */
[----:B------:R-:W-:Y:S02]  /*1930*/  UMOV UR31, UR15 ;  /* 0x0000000f001f7c82 */ /* 0x000fe40008000000 */
[----:B------:R-:W-:-:S04]  /*1940*/  SHF.L.U32 R0, R0, 0x1f, RZ ;  /* 0x0000001f00007819 */ /* 0x000fc800000006ff */
[----:B-1----:R-:W1:Y:S01]  /*1950*/  SYNCS.PHASECHK.TRANS64.TRYWAIT P0, [UR21+-0x8], R0 ;  /* 0xfffff800ff0075a7 */ /* 0x002e620008000155 */
[----:B0-----:R-:W-:Y:S01]  /*1960*/  ISETP.GE.AND P1, PT, R2, 0x1, PT ;  /* 0x000000010200780c */ /* 0x001fe20003f26270 */
[----:B-1--4-:R-:W-:-:S12]  /*1970*/  @!P0 BRA `(.L_x_19) ;  /* 0x0000018c00c48947 */ /* 0x012fd80003800000 */
.L_x_455:
[----:B------:R1:W-:Y:S01]  /*1980*/  STL [R1+0x274], RZ ;  /* 0x000274ff01007387 */ /* 0x0003e20000100800 */
[----:B------:R-:W-:Y:S01]  /*1990*/  UMOV UR5, URZ ;  /* 0x0000003f00057c82 */ /* 0x000fe20008000000 */
[----:B------:R-:W-:Y:S01]  /*19a0*/  UMOV UR6, URZ ;  /* 0x0000003f00067c82 */ /* 0x000fe20008000000 */
[----:B0-----:R-:W-:Y:S01]  /*19b0*/  IMAD.MOV.U32 R0, RZ, RZ, RZ ;  /* 0x000000ffff007224 */ /* 0x001fe200078e00ff */
[----:B------:R1:W-:Y:S01]  /*19c0*/  STL [R1+0x270], RZ ;  /* 0x000270ff01007387 */ /* 0x0003e20000100800 */
[----:B------:R-:W-:Y:S02]  /*19d0*/  CS2R R2, SRZ ;  /* 0x0000000000027805 */ /* 0x000fe4000001ff00 */
[----:B------:R-:W-:Y:S02]  /*19e0*/  CS2R R4, SRZ ;  /* 0x0000000000047805 */ /* 0x000fe4000001ff00 */
[----:B------:R-:W-:Y:S01]  /*19f0*/  CS2R R6, SRZ ;  /* 0x0000000000067805 */ /* 0x000fe2000001ff00 */
[----:B------:R1:W-:Y:S01]  /*1a00*/  STL [R1+0x26c], RZ ;  /* 0x00026cff01007387 */ /* 0x0003e20000100800 */
[----:B------:R-:W-:-:S02]  /*1a10*/  CS2R R8, SRZ ;  /* 0x0000000000087805 */ /* 0x000fc4000001ff00 */
[----:B------:R-:W-:Y:S02]  /*1a20*/  CS2R R10, SRZ ;  /* 0x00000000000a7805 */ /* 0x000fe4000001ff00 */
[----:B------:R-:W-:Y:S01]  /*1a30*/  CS2R R12, SRZ ;  /* 0x00000000000c7805 */ /* 0x000fe2000001ff00 */
        /* <DEDUP_REMOVED lines=13> */
[----:B------:R-:W-:Y:S01]  /*1b10*/  CS2R R224, SRZ ;  /* 0x0000000000e07805 */ /* 0x000fe2000001ff00 */
[----:B------:R-:W-:Y:S01]  /*1b20*/  IMAD.MOV.U32 R226, RZ, RZ, RZ ;  /* 0x000000ffffe27224 */ /* 0x000fe200078e00ff */
[----:B------:R-:W-:Y:S01]  /*1b30*/  CS2R R120, SRZ ;  /* 0x0000000000787805 */ /* 0x000fe2000001ff00 */
[----:B------:R1:W-:Y:S01]  /*1b40*/  STL [R1+0x258], RZ ;  /* 0x000258ff01007387 */ /* 0x0003e20000100800 */
[----:B------:R-:W-:Y:S01]  /*1b50*/  IMAD.U32 R227, RZ, RZ, UR23 ;  /* 0x00000017ffe37e24 */ /* 0x000fe2000f8e00ff */
[----:B------:R-:W-:-:S02]  /*1b60*/  CS2R R122, SRZ ;  /* 0x00000000007a7805 */ /* 0x000fc4000001ff00 */
[----:B------:R-:W-:Y:S01]  /*1b70*/  CS2R R124, SRZ ;  /* 0x00000000007c7805 */ /* 0x000fe2000001ff00 */
[----:B------:R1:W-:Y:S01]  /*1b80*/  STL [R1+0x254], RZ ;  /* 0x000254ff01007387 */ /* 0x0003e20000100800 */
[----:B------:R-:W-:Y:S02]  /*1b90*/  CS2R R126, SRZ ;  /* 0x00000000007e7805 */ /* 0x000fe4000001ff00 */
[----:B------:R-:W-:Y:S02]  /*1ba0*/  CS2R R128, SRZ ;  /* 0x0000000000807805 */ /* 0x000fe4000001ff00 */
[----:B------:R-:W-:Y:S01]  /*1bb0*/  CS2R R130, SRZ ;  /* 0x0000000000827805 */ /* 0x000fe2000001ff00 */
[----:B------:R1:W-:Y:S01]  /*1bc0*/  STL [R1+0x250], RZ ;  /* 0x000250ff01007387 */ /* 0x0003e20000100800 */
[----:B------:R-:W-:Y:S02]  /*1bd0*/  CS2R R132, SRZ ;  /* 0x0000000000847805 */ /* 0x000fe4000001ff00 */
        /* <DEDUP_REMOVED lines=118> */
[----:B------:R1:W-:Y:S04]  /*2340*/  STL [R1+0x1d8], RZ ;  /* 0x0001d8ff01007387 */ /* 0x0003e80000100800 */
        /* <DEDUP_REMOVED lines=117> */
[----:B------:R1:W-:Y:S01]  /*2aa0*/  STL [R1], RZ ;  /* 0x000000ff01007387 */ /* 0x0003e20000100800 */
[----:B------:R-:W-:Y:S05]  /*2ab0*/  @!P1 BRA `(.L_x_20) ;  /* 0x0000002400149947 */ /* 0x000fea0003800000 */
[----:B------:R-:W-:-:S06]  /*2ac0*/  UISETP.NE.AND UP0, UPT, UR26, 0x3, UPT ;  /* 0x000000031a00788c */ /* 0x000fcc000bf05270 */
[----:B------:R-:W-:-:S13]  /*2ad0*/  PLOP3.LUT P1, PT, PT, PT, UP0, 0x80, 0x0 ;  /* 0x000000000000781c */ /* 0x000fda0003f2f008 */
[----:B------:R-:W-:Y:S05]  /*2ae0*/  @!P1 BRA `(.L_x_21) ;  /* 0x0000000000049947 */ /* 0x000fea0003800000 */
[----:B------:R-:W-:Y:S01]  /*2af0*/  BPT.TRAP 0x1 ;  /* 0x000000040000795c */ /* 0x000fe20000300000 */
.L_x_21:
[----:B------:R-:W-:Y:S01]  /*2b00*/  ULEA UR4, UR15, UR12, 0x3 ;  /* 0x0000000c0f047291 */ /* 0x000fe2000f8e183f */
[----:B------:R-:W-:-:S05]  /*2b10*/  IMAD.U32 R0, RZ, RZ, UR23 ;  /* 0x00000017ff007e24 */ /* 0x000fca000f8e00ff */
[----:B------:R-:W-:-:S04]  /*2b20*/  SHF.L.U32 R0, R0, 0x1f, RZ ;  /* 0x0000001f00007819 */ /* 0x000fc800000006ff */
[----:B------:R0:W2:Y:S01]  /*2b30*/  SYNCS.PHASECHK.TRANS64.TRYWAIT P0, [UR4], R0 ;  /* 0x00000000ff0075a7 */ /* 0x0000a20008000144 */
[----:B------:R-:W-:Y:S05]  /*2b40*/  @!P1 BRA `(.L_x_22) ;  /* 0x0000000000049947 */ /* 0x000fea0003800000 */
[----:B------:R-:W-:Y:S01]  /*2b50*/  BPT.TRAP 0x1 ;  /* 0x000000040000795c */ /* 0x000fe20000300000 */
.L_x_22:
[----:B--2---:R-:W-:Y:S05]  /*2b60*/  @P0 BRA `(.L_x_23) ;  /* 0x0000000000080947 */ /* 0x004fea0003800000 */
[----:B------:R-:W2:Y:S02]  /*2b70*/  SYNCS.PHASECHK.TRANS64.TRYWAIT P0, [UR4], R0 ;  /* 0x00000000ff0075a7 */ /* 0x000ea40008000144 */
[----:B--2---:R-:W-:Y:S05]  /*2b80*/  @!P0 BRA `(.L_x_24) ;  /* 0x0000017c00588947 */ /* 0x004fea0003800000 */
.L_x_23:
[----:B------:R-:W-:Y:S01]  /*2b90*/  UIADD3 UR5, UR12, 0x180, URZ ;  /* 0x000001800c057890 */ /* 0x000fe2000fffe03f */
[----:B------:R3:W-:Y:S01]  /*2ba0*/  STL [R1+0x274], RZ ;  /* 0x000274ff01007387 */ /* 0x0007e20000100800 */
[----:B------:R-:W-:Y:S01]  /*2bb0*/  UIADD3 UR4, UR12, 0x8180, URZ ;  /* 0x000081800c047890 */ /* 0x000fe2000fffe03f */
[----:B------:R-:W-:Y:S01]  /*2bc0*/  WARPGROUP.ARRIVE ;  /* 0x00000000000079c5 */ /* 0x000fe20000000000 */
[----:B------:R-:W-:Y:S01]  /*2bd0*/  USHF.R.U32.HI UR5, URZ, 0x4, UR5 ;  /* 0x000000043f057899 */ /* 0x000fe20008011605 */
[----:B------:R3:W-:Y:S01]  /*2be0*/  STL [R1+0x270], RZ ;  /* 0x000270ff01007387 */ /* 0x0007e20000100800 */
[----:B------:R-:W-:Y:S01]  /*2bf0*/  USHF.R.U32.HI UR4, URZ, 0x4, UR4 ;  /* 0x000000043f047899 */ /* 0x000fe20008011604 */
[----:B0-2---:R-:W-:Y:S01]  /*2c00*/  IMAD.MOV.U32 R0, RZ, RZ, RZ ;  /* 0x000000ffff007224 */ /* 0x005fe200078e00ff */
[----:B------:R-:W-:Y:S01]  /*2c10*/  ULOP3.LUT UR5, UR5, 0x3fff, URZ, 0xc0, !UPT ;  /* 0x00003fff05057892 */ /* 0x000fe2000f8ec03f */
[----:B------:R3:W-:Y:S01]  /*2c20*/  STL [R1+0x26c], RZ ;  /* 0x00026cff01007387 */ /* 0x0007e20000100800 */
[----:B------:R-:W-:Y:S01]  /*2c30*/  ULOP3.LUT UR4, UR4, 0x3fff, URZ, 0xc0, !UPT ;  /* 0x00003fff04047892 */ /* 0x000fe2000f8ec03f */
[----:B------:R-:W-:Y:S01]  /*2c40*/  CS2R R2, SRZ ;  /* 0x0000000000027805 */ /* 0x000fe2000001ff00 */
[----:B------:R-:W-:Y:S01]  /*2c50*/  ULOP3.LUT UR5, UR5, 0x10000, URZ, 0xfc, !UPT ;  /* 0x0001000005057892 */ /* 0x000fe2000f8efc3f */
[----:B------:R3:W-:Y:S01]  /*2c60*/  STL [R1+0x268], RZ ;  /* 0x000268ff01007387 */ /* 0x0007e20000100800 */
[----:B------:R-:W-:Y:S01]  /*2c70*/  ULOP3.LUT UR4, UR4, 0x10000, URZ, 0xfc, !UPT ;  /* 0x0001000004047892 */ /* 0x000fe2000f8efc3f */
[----:B------:R-:W-:Y:S01]  /*2c80*/  CS2R R4, SRZ ;  /* 0x0000000000047805 */ /* 0x000fe2000001ff00 */
[----:B------:R-:W-:Y:S01]  /*2c90*/  ULEA UR5, UR15, UR5, 0x8 ;  /* 0x000000050f057291 */ /* 0x000fe2000f8e403f */
[----:B------:R3:W-:Y:S01]  /*2ca0*/  STL [R1+0x264], RZ ;  /* 0x000264ff01007387 */ /* 0x0007e20000100800 */
[----:B------:R-:W-:Y:S01]  /*2cb0*/  UIMAD UR6, UR15, 0x600, UR4 ;  /* 0x000006000f0678a4 */ /* 0x000fe2000f8e0204 */
[----:B------:R-:W-:Y:S01]  /*2cc0*/  CS2R R6, SRZ ;  /* 0x0000000000067805 */ /* 0x000fe2000001ff00 */
[----:B------:R-:W-:Y:S01]  /*2cd0*/  UMOV UR9, 0x80000020 ;  /* 0x8000002000097882 */ /* 0x000fe20000000000 */
[----:B------:R3:W-:Y:S01]  /*2ce0*/  STL [R1+0x260], RZ ;  /* 0x000260ff01007387 */ /* 0x0007e20000100800 */
[----:B------:R-:W-:Y:S01]  /*2cf0*/  UMOV UR11, 0x80000020 ;  /* 0x80000020000b7882 */ /* 0x000fe20000000000 */
[----:B------:R-:W-:Y:S01]  /*2d00*/  UMOV UR8, UR5 ;  /* 0x0000000500087c82 */ /* 0x000fe20008000000 */
[----:B------:R-:W-:Y:S01]  /*2d10*/  UMOV UR4, 0x2 ;  /* 0x0000000200047882 */ /* 0x000fe20000000000 */
[----:B------:R3:W-:Y:S01]  /*2d20*/  STL [R1+0x25c], RZ ;  /* 0x00025cff01007387 */ /* 0x0007e20000100800 */
[----:B------:R-:W-:Y:S01]  /*2d30*/  UMOV UR10, UR6 ;  /* 0x00000006000a7c82 */ /* 0x000fe20008000000 */
[----:B------:R-:W-:Y:S01]  /*2d40*/  CS2R R8, SRZ ;  /* 0x0000000000087805 */ /* 0x000fe2000001ff00 */
[----:B------:R-:W-:Y:S01]  /*2d50*/  QGMMA.64x192x32.F32.E4M3.E4M3 R120, gdesc[UR8], RZ, !UPT ;  /* 0x02e00000087879f3 */ /* 0x000fe2000c7008ff */
[----:B------:R3:W-:Y:S01]  /*2d60*/  STL [R1+0x258], RZ ;  /* 0x000258ff01007387 */ /* 0x0007e20000100800 */
[----:B------:R-:W-:Y:S01]  /*2d70*/  UIADD3 UR10, UR6, 0x300, URZ ;  /* 0x00000300060a7890 */ /* 0x000fe2000fffe03f */
[----:B------:R-:W-:Y:S01]  /*2d80*/  CS2R R10, SRZ ;  /* 0x00000000000a7805 */ /* 0x000fe2000001ff00 */
[----:B------:R-:W-:Y:S01]  /*2d90*/  UMOV UR11, 0x80000020 ;  /* 0x80000020000b7882 */ /* 0x000fe20000000000 */
        /* <DEDUP_REMOVED lines=14> */
[----:B------:R-:W-:Y:S01]  /*2e80*/  CS2R R224, SRZ ;  /* 0x0000000000e07805 */ /* 0x000fe2000001ff00 */
[----:B------:R-:W-:Y:S01]  /*2e90*/  QGMMA.64x192x32.F32.E4M3.E4M3 R24, gdesc[UR8], RZ, !UPT ;  /* 0x02e00000081879f3 */ /* 0x000fe2000c7008ff */
[----:B------:R3:W-:Y:S01]  /*2ea0*/  STL [R1+0x244], RZ ;  /* 0x000244ff01007387 */ /* 0x0007e20000100800 */
[----:B------:R-:W-:Y:S01]  /*2eb0*/  UIADD3 UR8, UR5, 0x2, URZ ;  /* 0x0000000205087890 */ /* 0x000fe2000fffe03f */
[----:B------:R-:W-:Y:S01]  /*2ec0*/  IMAD.MOV.U32 R226, RZ, RZ, RZ ;  /* 0x000000ffffe27224 */ /* 0x000fe200078e00ff */
[----:B------:R-:W-:Y:S01]  /*2ed0*/  UIADD3 UR10, UR6, 0x2, URZ ;  /* 0x00000002060a7890 */ /* 0x000fe2000fffe03f */
[----:B------:R3:W-:Y:S01]  /*2ee0*/  STL [R1+0x240], RZ ;  /* 0x000240ff01007387 */ /* 0x0007e20000100800 */
[----:B------:R-:W-:Y:S01]  /*2ef0*/  ULDC UR5, c[0x0][0x50c] ;  /* 0x0001430000057ab9 */ /* 0x000fe20000000800 */
[----:B------:R-:W-:Y:S01]  /*2f00*/  UMOV UR9, 0x80000020 ;  /* 0x8000002000097882 */ /* 0x000fe20000000000 */
[----:B------:R-:W-:Y:S01]  /*2f10*/  UISETP.NE.AND UP0, UPT, UR5, 0x2, UPT ;  /* 0x000000020500788c */ /* 0x000fe2000bf05270 */
[----:B------:R3:W-:Y:S01]  /*2f20*/  STL [R1+0x23c], RZ ;  /* 0x00023cff01007387 */ /* 0x0007e20000100800 */
[----:B------:R-:W-:-:S02]  /*2f30*/  UMOV UR11, 0x80000020 ;  /* 0x80000020000b7882 */ /* 0x000fc40000000000 */
[----:B------:R-:W-:Y:S01]  /*2f40*/  USEL UR5, URZ, 0x1, UP0 ;  /* 0x000000013f057887 */ /* 0x000fe20008000000 */
[----:B------:R3:W-:Y:S04]  /*2f50*/  STL [R1+0x238], RZ ;  /* 0x000238ff01007387 */ /* 0x0007e80000100800 */
[----:B------:R3:W-:Y:S01]  /*2f60*/  STL [R1+0x234], RZ ;  /* 0x000234ff01007387 */ /* 0x0007e20000100800 */
[----:B------:R-:W-:-:S03]  /*2f70*/  ISETP.NE.AND P0, PT, RZ, UR5, PT ;  /* 0x00000005ff007c0c */ /* 0x000fc6000bf05270 */
        /* <DEDUP_REMOVED lines=24> */
[----:B------:R3:W-:Y:S01]  /*3100*/  STL [R1+0x1d0], RZ ;  /* 0x0001d0ff01007387 */ /* 0x0007e20000100800 */
[----:B------:R-:W-:Y:S03]  /*3110*/  QGMMA.64x192x32.F32.E4M3.E4M3 R120, gdesc[UR8], R120 ;  /* 0x02e00000087879f3 */ /* 0x000fe60008700878 */
[----:B------:R3:W-:Y:S01]  /*3120*/  STL [R1+0x1cc], RZ ;  /* 0x0001ccff01007387 */ /* 0x0007e20000100800 */
[----:B------:R-:W-:Y:S01]  /*3130*/  UIADD3 UR10, UR6, 0x302, URZ ;  /* 0x00000302060a7890 */ /* 0x000fe2000fffe03f */
[----:B------:R-:W-:-:S02]  /*3140*/  UMOV UR11, 0x80000020 ;  /* 0x80000020000b7882 */ /* 0x000fc40000000000 */
[----:B------:R3:W-:Y:S04]  /*3150*/  STL [R1+0x1c8], RZ ;  /* 0x0001c8ff01007387 */ /* 0x0007e80000100800 */
[----:B------:R3:W-:Y:S04]  /*3160*/  STL [R1+0x1c4], RZ ;  /* 0x0001c4ff01007387 */ /* 0x0007e80000100800 */
[----:B------:R3:W-:Y:S04]  /*3170*/  STL [R1+0x1c0], RZ ;  /* 0x0001c0ff01007387 */ /* 0x0007e80000100800 */
[----:B------:R3:W-:Y:S01]  /*3180*/  STL [R1+0x1bc], RZ ;  /* 0x0001bcff01007387 */ /* 0x0007e20000100800 */
[----:B------:R-:W-:Y:S03]  /*3190*/  QGMMA.64x192x32.F32.E4M3.E4M3 R24, gdesc[UR8], R24, gsb0 ;  /* 0x02e00000081879f3 */ /* 0x000fe60008000818 */
        /* <DEDUP_REMOVED lines=112> */
[----:B------:R-:W-:Y:S02]  /*38a0*/  WARPGROUP.DEPBAR.LE gsb0, 0x0 ;  /* 0x00008000000079c5 */ /* 0x000fe40000010000 */
[----:B------:R-:W-:-:S01]  /*38b0*/  FADD R227, RZ, R154 ;  /* 0x0000009affe37221 */ /* 0x000fc20000000000 */
[----:B------:R-:W-:Y:S01]  /*38c0*/  FADD R226, RZ, R120 ;  /* 0x00000078ffe27221 */ /* 0x000fe20000000000 */
[----:B------:R-:W-:-:S01]  /*38d0*/  FADD R225, RZ, R121 ;  /* 0x00000079ffe17221 */ /* 0x000fc20000000000 */
[----:B------:R-:W-:Y:S01]  /*38e0*/  FADD R224, RZ, R122 ;  /* 0x0000007affe07221 */ /* 0x000fe20000000000 */
[----:B------:R-:W-:-:S01]  /*38f0*/  FADD R223, RZ, R123 ;  /* 0x0000007bffdf7221 */ /* 0x000fc20000000000 */
[----:B------:R0:W-:Y:S01]  /*3900*/  STL [R1], R227 ;  /* 0x000000e301007387 */ /* 0x0001e20000100800 */
[----:B------:R-:W-:-:S01]  /*3910*/  FADD R222, RZ, R124 ;  /* 0x0000007cffde7221 */ /* 0x000fc20000000000 */
[----:B------:R-:W-:Y:S01]  /*3920*/  FADD R221, RZ, R125 ;  /* 0x0000007dffdd7221 */ /* 0x000fe20000000000 */
[----:B------:R-:W-:-:S01]  /*3930*/  FADD R220, RZ, R126 ;  /* 0x0000007effdc7221 */ /* 0x000fc20000000000 */
[----:B------:R-:W-:Y:S01]  /*3940*/  FADD R219, RZ, R127 ;  /* 0x0000007fffdb7221 */ /* 0x000fe20000000000 */
[----:B------:R-:W-:-:S01]  /*3950*/  FADD R218, RZ, R128 ;  /* 0x00000080ffda7221 */ /* 0x000fc20000000000 */
[----:B------:R-:W-:Y:S01]  /*3960*/  FADD R217, RZ, R129 ;  /* 0x00000081ffd97221 */ /* 0x000fe20000000000 */
[----:B------:R-:W-:-:S01]  /*3970*/  FADD R216, RZ, R130 ;  /* 0x00000082ffd87221 */ /* 0x000fc20000000000 */
[----:B------:R-:W-:Y:S01]  /*3980*/  FADD R23, RZ, R131 ;  /* 0x00000083ff177221 */ /* 0x000fe20000000000 */
[----:B------:R-:W-:-:S01]  /*3990*/  FADD R22, RZ, R132 ;  /* 0x00000084ff167221 */ /* 0x000fc20000000000 */
[----:B0-----:R-:W-:Y:S01]  /*39a0*/  FADD R227, RZ, R155 ;  /* 0x0000009bffe37221 */ /* 0x001fe20000000000 */
[----:B------:R-:W-:-:S01]  /*39b0*/  FADD R21, RZ, R133 ;  /* 0x00000085ff157221 */ /* 0x000fc20000000000 */
[----:B------:R-:W-:Y:S01]  /*39c0*/  FADD R20, RZ, R134 ;  /* 0x00000086ff147221 */ /* 0x000fe20000000000 */
[----:B------:R-:W-:-:S01]  /*39d0*/  FADD R19, RZ, R135 ;  /* 0x00000087ff137221 */ /* 0x000fc20000000000 */
[----:B------:R-:W-:Y:S01]  /*39e0*/  FADD R18, RZ, R136 ;  /* 0x00000088ff127221 */ /* 0x000fe20000000000 */
[----:B------:R0:W-:Y:S01]  /*39f0*/  STL [R1+0x4], R227 ;  /* 0x000004e301007387 */ /* 0x0001e20000100800 */
        /* <DEDUP_REMOVED lines=19> */
[----:B------:R-:W-:Y:S01]  /*3b30*/  UMOV UR4, URZ ;  /* 0x0000003f00047c82 */ /* 0x000fe20008000000 */
[----:B0-----:R-:W-:-:S05]  /*3b40*/  FADD R227, RZ, R157 ;  /* 0x0000009dffe37221 */ /* 0x001fca0000000000 */
[----:B------:R0:W-:Y:S02]  /*3b50*/  STL [R1+0xc], R227 ;  /* 0x00000ce301007387 */ /* 0x0001e40000100800 */
        /* <DEDUP_REMOVED lines=308> */
.L_x_25:
[----:B------:R-:W-:-:S04]  /*4ea0*/  UIADD3 UR31, UR15, 0x1, URZ ;  /* 0x000000010f1f7890 */ /* 0x000fc8000fffe03f */
[----:B------:R-:W-:-:S04]  /*4eb0*/  UISETP.NE.AND UP0, UPT, UR31, 0x8, UPT ;  /* 0x000000081f00788c */ /* 0x000fc8000bf05270 */
[----:B------:R-:W-:Y:S02]  /*4ec0*/  USEL UR6, URZ, 0x1, UP0 ;  /* 0x000000013f067887 */ /* 0x000fe40008000000 */
[----:B------:R-:W-:Y:S02]  /*4ed0*/  USEL UR31, UR31, URZ, UP0 ;  /* 0x0000003f1f1f7287 */ /* 0x000fe40008000000 */
[----:B------:R-:W-:-:S06]  /*4ee0*/  ULOP3.LUT UR6, UR23, UR6, URZ, 0x3c, !UPT ;  /* 0x0000000617067292 */ /* 0x000fcc000f8e3c3f */
[----:B0-----:R-:W-:Y:S01]  /*4ef0*/  IMAD.U32 R227, RZ, RZ, UR6 ;  /* 0x00000006ffe37e24 */ /* 0x001fe2000f8e00ff */
[----:B------:R-:W-:-:S06]  /*4f00*/  UMOV UR6, 0x1 ;  /* 0x0000000100067882 */ /* 0x000fcc0000000000 */
.L_x_20:
[----:B------:R-:W-:-:S06]  /*4f10*/  UISETP.GE.AND UP0, UPT, UR20, 0x1, UPT ;  /* 0x000000011400788c */ /* 0x000fcc000bf06270 */
[----:B------:R-:W-:-:S13]  /*4f20*/  PLOP3.LUT P0, PT, PT, PT, UP0, 0x80, 0x0 ;  /* 0x000000000000781c */ /* 0x000fda0003f0f008 */
[----:B------:R-:W-:Y:S05]  /*4f30*/  @!P0 BRA `(.L_x_26) ;  /* 0x0000002400cc8947 */ /* 0x000fea0003800000 */
[----:B------:R-:W-:Y:S01]  /*4f40*/  IMAD.U32 R228, RZ, RZ, UR20 ;  /* 0x00000014ffe47e24 */ /* 0x000fe2000f8e00ff */
[----:B------:R-:W-:Y:S01]  /*4f50*/  UMOV UR32, UR15 ;  /* 0x0000000f00207c82 */ /* 0x000fe20008000000 */
[----:B------:R-:W-:-:S05]  /*4f60*/  ULDC UR33, c[0x0][0x50c] ;  /* 0x0001430000217ab9 */ /* 0x000fca0000000800 */
.L_x_34:
[----:B------:R-:W-:-:S06]  /*4f70*/  UISETP.NE.AND UP0, UPT, UR26, 0x3, UPT ;  /* 0x000000031a00788c */ /* 0x000fcc000bf05270 */
[----:B------:R-:W-:-:S13]  /*4f80*/  PLOP3.LUT P1, PT, PT, PT, UP0, 0x80, 0x0 ;  /* 0x000000000000781c */ /* 0x000fda0003f2f008 */
[----:B-----5:R-:W-:Y:S05]  /*4f90*/  @!P1 BRA `(.L_x_27) ;  /* 0x0000000000049947 */ /* 0x020fea0003800000 */
[----:B------:R-:W-:Y:S01]  /*4fa0*/  BPT.TRAP 0x1 ;  /* 0x000000040000795c */ /* 0x000fe20000300000 */
.L_x_27:
[----:B------:R-:W-:Y:S01]  /*4fb0*/  ULEA UR8, UR31, UR12, 0x3 ;  /* 0x0000000c1f087291 */ /* 0x000fe2000f8e183f */
[----:B------:R-:W-:-:S08]  /*4fc0*/  SHF.L.U32 R229, R227, 0x1f, RZ ;  /* 0x0000001fe3e57819 */ /* 0x000fd000000006ff */
[----:B------:R0:W2:Y:S01]  /*4fd0*/  SYNCS.PHASECHK.TRANS64.TRYWAIT P0, [UR8], R229 ;  /* 0x000000e5ff0075a7 */ /* 0x0000a20008000148 */
[----:B------:R-:W-:Y:S05]  /*4fe0*/  @!P1 BRA `(.L_x_28) ;  /* 0x0000000000049947 */ /* 0x000fea0003800000 */
[----:B------:R-:W-:Y:S01]  /*4ff0*/  BPT.TRAP 0x1 ;  /* 0x000000040000795c */ /* 0x000fe20000300000 */
.L_x_28:
[----:B--2---:R-:W-:Y:S05]  /*5000*/  @P0 BRA `(.L_x_29) ;  /* 0x0000000000080947 */ /* 0x004fea0003800000 */
[----:B------:R-:W2:Y:S02]  /*5010*/  SYNCS.PHASECHK.TRANS64.TRYWAIT P0, [UR8], R229 ;  /* 0x000000e5ff0075a7 */ /* 0x000ea40008000148 */
[----:B--2---:R-:W-:Y:S05]  /*5020*/  @!P0 BRA `(.L_x_30) ;  /* 0x0000015800488947 */ /* 0x004fea0003800000 */
.L_x_29:
[----:B------:R-:W-:Y:S01]  /*5030*/  UIADD3 UR9, UR12, 0x180, URZ ;  /* 0x000001800c097890 */ /* 0x000fe2000fffe03f */
[----:B------:R-:W-:Y:S01]  /*5040*/  WARPGROUP.ARRIVE ;  /* 0x00000000000079c5 */ /* 0x000fe20000000000 */
[----:B------:R-:W-:Y:S02]  /*5050*/  UIADD3 UR8, UR12, 0x8180, URZ ;  /* 0x000081800c087890 */ /* 0x000fe4000fffe03f */
[----:B------:R-:W-:Y:S02]  /*5060*/  UISETP.NE.AND UP0, UPT, UR5, URZ, UPT ;  /* 0x0000003f0500728c */ /* 0x000fe4000bf05270 */
[----:B------:R-:W-:Y:S02]  /*5070*/  USHF.R.U32.HI UR9, URZ, 0x4, UR9 ;  /* 0x000000043f097899 */ /* 0x000fe40008011609 */
[----:B------:R-:W-:Y:S02]  /*5080*/  USHF.R.U32.HI UR8, URZ, 0x4, UR8 ;  /* 0x000000043f087899 */ /* 0x000fe40008011608 */
[----:B------:R-:W-:-:S02]  /*5090*/  USEL UR6, UR6, URZ, !UP0 ;  /* 0x0000003f06067287 */ /* 0x000fc4000c000000 */
[----:B------:R-:W-:Y:S02]  /*50a0*/  ULOP3.LUT UR9, UR9, 0x3fff, URZ, 0xc0, !UPT ;  /* 0x00003fff09097892 */ /* 0x000fe4000f8ec03f */
[----:B------:R-:W-:Y:S02]  /*50b0*/  ULOP3.LUT UR8, UR8, 0x3fff, URZ, 0xc0, !UPT ;  /* 0x00003fff08087892 */ /* 0x000fe4000f8ec03f */
[----:B------:R-:W-:Y:S02]  /*50c0*/  UISETP.NE.U32.AND UP0, UPT, UR6, URZ, UPT ;  /* 0x0000003f0600728c */ /* 0x000fe4000bf05070 */
[----:B------:R-:W-:Y:S02]  /*50d0*/  ULOP3.LUT UR5, UR9, 0x10000, URZ, 0xfc, !UPT ;  /* 0x0001000009057892 */ /* 0x000fe4000f8efc3f */
[----:B------:R-:W-:Y:S02]  /*50e0*/  ULOP3.LUT UR6, UR8, 0x10000, URZ, 0xfc, !UPT ;  /* 0x0001000008067892 */ /* 0x000fe4000f8efc3f */
[----:B------:R-:W-:-:S02]  /*50f0*/  ULEA UR5, UR31, UR5, 0x8 ;  /* 0x000000051f057291 */ /* 0x000fc4000f8e403f */
[----:B------:R-:W-:Y:S01]  /*5100*/  UIMAD UR6, UR31, 0x600, UR6 ;  /* 0x000006001f0678a4 */ /* 0x000fe2000f8e0206 */
[----:B------:R-:W-:Y:S01]  /*5110*/  UMOV UR9, 0x80000020 ;  /* 0x8000002000097882 */ /* 0x000fe20000000000 */
[----:B------:R-:W-:Y:S01]  /*5120*/  UMOV UR11, 0x80000020 ;  /* 0x80000020000b7882 */ /* 0x000fe20000000000 */
[----:B------:R-:W-:Y:S02]  /*5130*/  UIADD3 UR4, UR4, 0x2, URZ ;  /* 0x0000000204047890 */ /* 0x000fe4000fffe03f */
[----:B------:R-:W-:Y:S02]  /*5140*/  UMOV UR8, UR5 ;  /* 0x0000000500087c82 */ /* 0x000fe40008000000 */
[----:B------:R-:W-:Y:S02]  /*5150*/  UMOV UR10, UR6 ;  /* 0x00000006000a7c82 */ /* 0x000fe40008000000 */
[----:B------:R-:W-:Y:S01]  /*5160*/  QGMMA.64x192x32.F32.E4M3.E4M3 R120, gdesc[UR8], R120, UP0 ;  /* 0x02e00000087879f3 */ /* 0x000fe2000bf00878 */
[----:B------:R-:W-:Y:S01]  /*5170*/  UIADD3 UR10, UR6, 0x300, URZ ;  /* 0x00000300060a7890 */ /* 0x000fe2000fffe03f */
[----:B------:R-:W-:-:S15]  /*5180*/  UMOV UR11, 0x80000020 ;  /* 0x80000020000b7882 */ /* 0x000fde0000000000 */
[----:B------:R-:W-:-:S03]  /*5190*/  NOP ;  /* 0x0000000000007918 */ /* 0x000fc60000000000 */
[----:B------:R-:W-:Y:S01]  /*51a0*/  QGMMA.64x192x32.F32.E4M3.E4M3 R24, gdesc[UR8], R24, UP0 ;  /* 0x02e00000081879f3 */ /* 0x000fe2000bf00818 */
[----:B------:R-:W-:Y:S02]  /*51b0*/  UIADD3 UR8, UR5, 0x2, URZ ;  /* 0x0000000205087890 */ /* 0x000fe4000fffe03f */
[----:B------:R-:W-:Y:S01]  /*51c0*/  UIADD3 UR10, UR6, 0x2, URZ ;  /* 0x00000002060a7890 */ /* 0x000fe2000fffe03f */
[----:B------:R-:W-:Y:S01]  /*51d0*/  UMOV UR9, 0x80000020 ;  /* 0x8000002000097882 */ /* 0x000fe20000000000 */
[----:B------:R-:W-:Y:S01]  /*51e0*/  UMOV UR11, 0x80000020 ;  /* 0x80000020000b7882 */ /* 0x000fe20000000000 */
[----:B------:R-:W-:-:S04]  /*51f0*/  UISETP.NE.AND UP0, UPT, UR4, UR33, UPT ;  /* 0x000000210400728c */ /* 0x000fc8000bf05270 */
[----:B------:R-:W-:-:S06]  /*5200*/  USEL UR5, URZ, 0x1, UP0 ;  /* 0x000000013f057887 */ /* 0x000fcc0008000000 */
[----:B------:R-:W-:-:S04]  /*5210*/  ISETP.NE.AND P0, PT, RZ, UR5, PT ;  /* 0x00000005ff007c0c */ /* 0x000fc8000bf05270 */
[----:B------:R-:W-:Y:S01]  /*5220*/  QGMMA.64x192x32.F32.E4M3.E4M3 R120, gdesc[UR8], R120 ;  /* 0x02e00000087879f3 */ /* 0x000fe20008700878 */
[----:B------:R-:W-:Y:S01]  /*5230*/  UIADD3 UR10, UR6, 0x302, URZ ;  /* 0x00000302060a7890 */ /* 0x000fe2000fffe03f */
[----:B------:R-:W-:-:S15]  /*5240*/  UMOV UR11, 0x80000020 ;  /* 0x80000020000b7882 */ /* 0x000fde0000000000 */
[----:B------:R-:W-:-:S03]  /*5250*/  NOP ;  /* 0x0000000000007918 */ /* 0x000fc60000000000 */
[----:B------:R-:W-:Y:S03]  /*5260*/  QGMMA.64x192x32.F32.E4M3.E4M3 R24, gdesc[UR8], R24, gsb0 ;  /* 0x02e00000081879f3 */ /* 0x000fe60008000818 */
[----:B------:R-:W-:Y:S02]  /*5270*/  WARPGROUP.DEPBAR.LE gsb0, 0x1 ;  /* 0x00008000000079c5 */ /* 0x000fe40000010100 */
[----:B------:R-:W-:Y:S05]  /*5280*/  @!P0 BRA `(.L_x_31) ;  /* 0x0000002000808947 */ /* 0x000fea0003800000 */
[----:B------:R-:W-:Y:S02]  /*5290*/  WARPGROUP.DEPBAR.LE gsb0, 0x0 ;  /* 0x00008000000079c5 */ /* 0x000fe40000010000 */
[----:B------:R-:W-:-:S01]  /*52a0*/  FADD R226, R120, R226 ;  /* 0x000000e278e27221 */ /* 0x000fc20000000000 */
[----:B------:R-:W-:Y:S01]  /*52b0*/  FADD R225, R121, R225 ;  /* 0x000000e179e17221 */ /* 0x000fe20000000000 */
[----:B------:R2:W-:Y:S01]  /*52c0*/  STL [R1+0x2a8], R227 ;  /* 0x0002a8e301007387 */ /* 0x0005e20000100800 */
[----:B------:R-:W-:-:S01]  /*52d0*/  FADD R224, R122, R224 ;  /* 0x000000e07ae07221 */ /* 0x000fc20000000000 */
[----:B------:R-:W-:Y:S02]  /*52e0*/  FADD R223, R123, R223 ;  /* 0x000000df7bdf7221 */ /* 0x000fe40000000000 */
[----:B--2---:R-:W2:Y:S04]  /*52f0*/  LDL.LU R227, [R1+0x10] ;  /* 0x0000100001e37983 */ /* 0x004ea80000300800 */
[----:B------:R4:W-:Y:S04]  /*5300*/  STL [R1+0x2ac], R226 ;  /* 0x0002ace201007387 */ /* 0x0009e80000100800 */
[----:B----4-:R-:W4:Y:S04]  /*5310*/  LDL.LU R226, [R1+0xc] ;  /* 0x00000c0001e27983 */ /* 0x010f280000300800 */
[----:B------:R0:W-:Y:S04]  /*5320*/  STL [R1+0x2b0], R225 ;  /* 0x0002b0e101007387 */ /* 0x0001e80000100800 */
[----:B0-----:R-:W3:Y:S04]  /*5330*/  LDL.LU R225, [R1+0x8] ;  /* 0x0000080001e17983 */ /* 0x001ee80000300800 */
[----:B------:R0:W-:Y:S04]  /*5340*/  STL [R1+0x2b4], R224 ;  /* 0x0002b4e001007387 */ /* 0x0001e80000100800 */
[----:B0-----:R-:W3:Y:S04]  /*5350*/  LDL.LU R224, [R1+0x4] ;  /* 0x0000040001e07983 */ /* 0x001ee80000300800 */
[----:B------:R0:W-:Y:S04]  /*5360*/  STL [R1+0x2b8], R223 ;  /* 0x0002b8df01007387 */ /* 0x0001e80000100800 */
[----:B0-----:R-:W3:Y:S01]  /*5370*/  LDL.LU R223, [R1] ;  /* 0x0000000001df7983 */ /* 0x001ee20000300800 */
[----:B------:R-:W-:-:S01]  /*5380*/  FADD R222, R124, R222 ;  /* 0x000000de7cde7221 */ /* 0x000fc20000000000 */
[----:B------:R-:W-:Y:S01]  /*5390*/  FADD R221, R125, R221 ;  /* 0x000000dd7ddd7221 */ /* 0x000fe20000000000 */
[----:B------:R-:W-:-:S01]  /*53a0*/  FADD R220, R126, R220 ;  /* 0x000000dc7edc7221 */ /* 0x000fc20000000000 */
[----:B------:R-:W-:Y:S01]  /*53b0*/  FADD R219, R127, R219 ;  /* 0x000000db7fdb7221 */ /* 0x000fe20000000000 */
[----:B------:R-:W-:-:S01]  /*53c0*/  FADD R218, R128, R218 ;  /* 0x000000da80da7221 */ /* 0x000fc20000000000 */
[----:B------:R-:W-:Y:S01]  /*53d0*/  STL [R1+0x2bc], R222 ;  /* 0x0002bcde01007387 */ /* 0x000fe20000100800 */
        /* <DEDUP_REMOVED lines=32> */
[----:B-----5:R-:W-:-:S03]  /*55e0*/  FADD R0, R153, R0 ;  /* 0x0000000099007221 */ /* 0x020fc60000000000 */
[----:B------:R-:W-:Y:S04]  /*55f0*/  STL [R1+0x2e0], R21 ;  /* 0x0002e01501007387 */ /* 0x000fe80000100800 */
[----:B------:R-:W-:Y:S04]  /*5600*/  STL [R1+0x2e4], R20 ;  /* 0x0002e41401007387 */ /* 0x000fe80000100800 */
[----:B------:R-:W-:Y:S01]  /*5610*/  STL [R1+0x2e8], R19 ;  /* 0x0002e81301007387 */ /* 0x000fe20000100800 */
[----:B--2---:R-:W-:-:S01]  /*5620*/  FADD R227, R158, R227 ;  /* 0x000000e39ee37221 */ /* 0x004fc20000000000 */
[----:B----4-:R-:W-:Y:S01]  /*5630*/  FADD R226, R157, R226 ;  /* 0x000000e29de27221 */ /* 0x010fe20000000000 */
[----:B---3--:R-:W-:-:S01]  /*5640*/  FADD R225, R156, R225 ;  /* 0x000000e19ce17221 */ /* 0x008fc20000000000 */
[----:B------:R-:W-:Y:S01]  /*5650*/  FADD R224, R155, R224 ;  /* 0x000000e09be07221 */ /* 0x000fe20000000000 */
[----:B------:R-:W-:-:S05]  /*5660*/  FADD R223, R154, R223 ;  /* 0x000000df9adf7221 */ /* 0x000fca0000000000 */
[----:B------:R-:W-:Y:S04]  /*5670*/  STL [R1], R223 ;  /* 0x000000df01007387 */ /* 0x000fe80000100800 */
[----:B------:R-:W-:Y:S04]  /*5680*/  STL [R1+0x4], R224 ;  /* 0x000004e001007387 */ /* 0x000fe80000100800 */
[----:B------:R0:W-:Y:S04]  /*5690*/  STL [R1+0x10], R227 ;  /* 0x000010e301007387 */ /* 0x0001e80000100800 */
[----:B------:R-:W-:Y:S04]  /*56a0*/  STL [R1+0x8], R225 ;  /* 0x000008e101007387 */ /* 0x000fe80000100800 */
[----:B0-----:R-:W2:Y:S04]  /*56b0*/  LDL.LU R227, [R1+0x14] ;  /* 0x0000140001e37983 */ /* 0x001ea80000300800 */
[----:B------:R0:W-:Y:S04]  /*56c0*/  STL [R1+0xc], R226 ;  /* 0x00000ce201007387 */ /* 0x0001e80000100800 */
[----:B0-----:R-:W3:Y:S04]  /*56d0*/  LDL.LU R226, [R1+0x18] ;  /* 0x0000180001e27983 */ /* 0x001ee80000300800 */
[----:B------:R-:W4:Y:S04]  /*56e0*/  LDL.LU R225, [R1+0x1c] ;  /* 0x00001c0001e17983 */ /* 0x000f280000300800 */
        /* <DEDUP_REMOVED lines=13> */
[----:B------:R-:W4:Y:S01]  /*57c0*/  LDL.LU R19, [R1+0x54] ;  /* 0x0000540001137983 */ /* 0x000f220000300800 */
[----:B--2---:R-:W-:-:S05]  /*57d0*/  FADD R227, R159, R227 ;  /* 0x000000e39fe37221 */ /* 0x004fca0000000000 */
[----:B------:R0:W-:Y:S01]  /*57e0*/  STL [R1+0x14], R227 ;  /* 0x000014e301007387 */ /* 0x0001e20000100800 */
[----:B---3--:R-:W-:-:S01]  /*57f0*/  FADD R226, R160, R226 ;  /* 0x000000e2a0e27221 */ /* 0x008fc20000000000 */
[----:B----4-:R-:W-:-:S04]  /*5800*/  FADD R225, R161, R225 ;  /* 0x000000e1a1e17221 */ /* 0x010fc80000000000 */
[----:B------:R2:W-:Y:S01]  /*5810*/  STL [R1+0x18], R226 ;  /* 0x000018e201007387 */ /* 0x0005e20000100800 */
[----:B------:R-:W-:-:S03]  /*5820*/  FADD R224, R162, R224 ;  /* 0x000000e0a2e07221 */ /* 0x000fc60000000000 */
        /* <DEDUP_REMOVED lines=24> */
[----:B0-----:R-:W4:Y:S01]  /*59b0*/  LDL.LU R227, [R1+0x58] ;  /* 0x0000580001e37983 */ /* 0x001f220000300800 */
[----:B------:R-:W-:-:S03]  /*59c0*/  FADD R19, R175, R19 ;  /* 0x00000013af137221 */ /* 0x000fc60000000000 */
[----:B------:R0:W-:Y:S04]  /*59d0*/  STL [R1+0x4c], R21 ;  /* 0x00004c1501007387 */ /* 0x0001e80000100800 */
[----:B--2---:R-:W2:Y:S04]  /*59e0*/  LDL.LU R226, [R1+0x5c] ;  /* 0x00005c0001e27983 */ /* 0x004ea80000300800 */
[----:B------:R0:W-:Y:S04]  /*59f0*/  STL [R1+0x50], R20 ;  /* 0x0000501401007387 */ /* 0x0001e80000100800 */
[----:B---3--:R-:W3:Y:S04]  /*5a00*/  LDL.LU R225, [R1+0x60] ;  /* 0x0000600001e17983 */ /* 0x008ee80000300800 */
[----:B------:R0:W-:Y:S04]  /*5a10*/  STL [R1+0x54], R19 ;  /* 0x0000541301007387 */ /* 0x0001e80000100800 */
[----:B----4-:R-:W4:Y:S04]  /*5a20*/  LDL.LU R224, [R1+0x64] ;  /* 0x0000640001e07983 */ /* 0x010f280000300800 */
[----:B-1----:R-:W4:Y:S04]  /*5a30*/  LDL.LU R223, [R1+0x68] ;  /* 0x0000680001df7983 */ /* 0x002f280000300800 */
        /* <DEDUP_REMOVED lines=9> */
[----:B0-----:R-:W4:Y:S04]  /*5ad0*/  LDL.LU R21, [R1+0x90] ;  /* 0x0000900001157983 */ /* 0x001f280000300800 */
[----:B------:R-:W4:Y:S04]  /*5ae0*/  LDL.LU R20, [R1+0x94] ;  /* 0x0000940001147983 */ /* 0x000f280000300800 */
[----:B------:R-:W4:Y:S01]  /*5af0*/  LDL.LU R19, [R1+0x98] ;  /* 0x0000980001137983 */ /* 0x000f220000300800 */
[----:B------:R-:W-:-:S01]  /*5b00*/  FADD R227, R176, R227 ;  /* 0x000000e3b0e37221 */ /* 0x000fc20000000000 */
[----:B--2---:R-:W-:-:S04]  /*5b10*/  FADD R226, R177, R226 ;  /* 0x000000e2b1e27221 */ /* 0x004fc80000000000 */
[----:B------:R0:W-:Y:S01]  /*5b20*/  STL [R1+0x58], R227 ;  /* 0x000058e301007387 */ /* 0x0001e20000100800 */
[----:B---3--:R-:W-:-:S03]  /*5b30*/  FADD R225, R178, R225 ;  /* 0x000000e1b2e17221 */ /* 0x008fc60000000000 */
[----:B------:R1:W-:Y:S01]  /*5b40*/  STL [R1+0x5c], R226 ;  /* 0x00005ce201007387 */ /* 0x0003e20000100800 */
[----:B----4-:R-:W-:-:S03]  /*5b50*/  FADD R224, R179, R224 ;  /* 0x000000e0b3e07221 */ /* 0x010fc60000000000 */
        /* <DEDUP_REMOVED lines=27> */
[----:B-1----:R-:W4:Y:S04]  /*5d10*/  LDL.LU R226, [R1+0xa0] ;  /* 0x0000a00001e27983 */ /* 0x002f280000300800 */
[----:B------:R1:W-:Y:S04]  /*5d20*/  STL [R1+0x94], R20 ;  /* 0x0000941401007387 */ /* 0x0003e80000100800 */
[----:B--2---:R-:W2:Y:S04]  /*5d30*/  LDL.LU R225, [R1+0xa4] ;  /* 0x0000a40001e17983 */ /* 0x004ea80000300800 */
[----:B------:R1:W-:Y:S04]  /*5d40*/  STL [R1+0x98], R19 ;  /* 0x0000981301007387 */ /* 0x0003e80000100800 */
[----:B---3--:R-:W3:Y:S04]  /*5d50*/  LDL.LU R224, [R1+0xa8] ;  /* 0x0000a80001e07983 */ /* 0x008ee80000300800 */
[----:B----4-:R-:W4:Y:S04]  /*5d60*/  LDL.LU R223, [R1+0xac] ;  /* 0x0000ac0001df7983 */ /* 0x010f280000300800 */
        /* <DEDUP_REMOVED lines=10> */
[----:B-1----:R-:W4:Y:S04]  /*5e10*/  LDL.LU R20, [R1+0xd8] ;  /* 0x0000d80001147983 */ /* 0x002f280000300800 */
[----:B------:R-:W4:Y:S01]  /*5e20*/  LDL.LU R19, [R1+0xdc] ;  /* 0x0000dc0001137983 */ /* 0x000f220000300800 */
[----:B------:R-:W-:-:S01]  /*5e30*/  FADD R227, R193, R227 ;  /* 0x000000e3c1e37221 */ /* 0x000fc20000000000 */
[----:B------:R-:W-:-:S04]  /*5e40*/  FADD R226, R194, R226 ;  /* 0x000000e2c2e27221 */ /* 0x000fc80000000000 */
[----:B------:R0:W-:Y:S01]  /*5e50*/  STL [R1+0x9c], R227 ;  /* 0x00009ce301007387 */ /* 0x0001e20000100800 */
[----:B--2---:R-:W-:-:S03]  /*5e60*/  FADD R225, R195, R225 ;  /* 0x000000e1c3e17221 */ /* 0x004fc60000000000 */
        /* <DEDUP_REMOVED lines=253> */
[----:B------:R-:W-:Y:S01]  /*6e40*/  STL [R1+0x1f0], R227 ;  /* 0x0001f0e301007387 */ /* 0x000fe20000100800 */
[----:B--2---:R-:W-:-:S03]  /*6e50*/  FADD R225, R88, R225 ;  /* 0x000000e158e17221 */ /* 0x004fc60000000000 */
[----:B------:R-:W-:Y:S01]  /*6e60*/  STL [R1+0x1f4], R226 ;  /* 0x0001f4e201007387 */ /* 0x000fe20000100800 */
[----:B---3--:R-:W-:-:S03]  /*6e70*/  FADD R224, R89, R224 ;  /* 0x000000e059e07221 */ /* 0x008fc60000000000 */
[----:B------:R-:W-:Y:S01]  /*6e80*/  STL [R1+0x1f8], R225 ;  /* 0x0001f8e101007387 */ /* 0x000fe20000100800 */
[----:B----4-:R-:W-:-:S03]  /*6e90*/  FADD R223, R90, R223 ;  /* 0x000000df5adf7221 */ /* 0x010fc60000000000 */
[----:B------:R-:W-:Y:S01]  /*6ea0*/  STL [R1+0x1fc], R224 ;  /* 0x0001fce001007387 */ /* 0x000fe20000100800 */
[----:B------:R-:W-:-:S03]  /*6eb0*/  FADD R222, R91, R222 ;  /* 0x000000de5bde7221 */ /* 0x000fc60000000000 */
        /* <DEDUP_REMOVED lines=19> */
[----:B------:R-:W-:-:S01]  /*6ff0*/  FADD R20, R101, R20 ;  /* 0x0000001465147221 */ /* 0x000fc20000000000 */
[----:B------:R-:W-:-:S05]  /*7000*/  FADD R19, R102, R19 ;  /* 0x0000001366137221 */ /* 0x000fca0000000000 */
        /* <DEDUP_REMOVED lines=22> */
[----:B---3--:R-:W-:-:S03]  /*7170*/  FADD R20, R104, R20 ;  /* 0x0000001468147221 */ /* 0x008fc60000000000 */
[----:B0-----:R2:W5:Y:S01]  /*7180*/  LDL.LU R19, [R1+0x2e8] ;  /* 0x0002e80001137983 */ /* 0x0015620000300800 */
[----:B----4-:R-:W-:-:S03]  /*7190*/  FADD R21, R105, R21 ;  /* 0x0000001569157221 */ /* 0x010fc60000000000 */
[----:B------:R0:W-:Y:S01]  /*71a0*/  STL [R1+0x238], R20 ;  /* 0x0002381401007387 */ /* 0x0001e20000100800 */
[----:B------:R-:W-:-:S01]  /*71b0*/  FADD R22, R106, R22 ;  /* 0x000000166a167221 */ /* 0x000fc20000000000 */
[----:B------:R-:W-:Y:S02]  /*71c0*/  FADD R23, R107, R23 ;  /* 0x000000176b177221 */ /* 0x000fe40000000000 */
[----:B0-----:R2:W5:Y:S01]  /*71d0*/  LDL.LU R20, [R1+0x2e4] ;  /* 0x0002e40001147983 */ /* 0x0015620000300800 */
[----:B------:R-:W-:-:S03]  /*71e0*/  FADD R216, R108, R216 ;  /* 0x000000d86cd87221 */ /* 0x000fc60000000000 */
[----:B------:R0:W-:Y:S01]  /*71f0*/  STL [R1+0x23c], R21 ;  /* 0x00023c1501007387 */ /* 0x0001e20000100800 */
[----:B------:R-:W-:-:S01]  /*7200*/  FADD R217, R109, R217 ;  /* 0x000000d96dd97221 */ /* 0x000fc20000000000 */
[----:B------:R-:W-:Y:S02]  /*7210*/  FADD R218, R110, R218 ;  /* 0x000000da6eda7221 */ /* 0x000fe40000000000 */
[----:B0-----:R2:W5:Y:S04]  /*7220*/  LDL.LU R21, [R1+0x2e0] ;  /* 0x0002e00001157983 */ /* 0x0015680000300800 */
[----:B------:R0:W-:Y:S01]  /*7230*/  STL [R1+0x240], R22 ;  /* 0x0002401601007387 */ /* 0x0001e20000100800 */
[----:B------:R-:W-:-:S01]  /*7240*/  FADD R219, R111, R219 ;  /* 0x000000db6fdb7221 */ /* 0x000fc20000000000 */
[----:B------:R-:W-:-:S02]  /*7250*/  FADD R220, R112, R220 ;  /* 0x000000dc70dc7221 */ /* 0x000fc40000000000 */
[----:B0-----:R2:W5:Y:S04]  /*7260*/  LDL.LU R22, [R1+0x2dc] ;  /* 0x0002dc0001167983 */ /* 0x0015680000300800 */
[----:B------:R0:W-:Y:S01]  /*7270*/  STL [R1+0x244], R23 ;  /* 0x0002441701007387 */ /* 0x0001e20000100800 */
[----:B------:R-:W-:-:S01]  /*7280*/  FADD R221, R113, R221 ;  /* 0x000000dd71dd7221 */ /* 0x000fc20000000000 */
[----:B------:R-:W-:Y:S02]  /*7290*/  FADD R222, R114, R222 ;  /* 0x000000de72de7221 */ /* 0x000fe40000000000 */
[----:B0-----:R2:W5:Y:S04]  /*72a0*/  LDL.LU R23, [R1+0x2d8] ;  /* 0x0002d80001177983 */ /* 0x0015680000300800 */
[----:B------:R0:W-:Y:S01]  /*72b0*/  STL [R1+0x248], R216 ;  /* 0x000248d801007387 */ /* 0x0001e20000100800 */
[----:B------:R-:W-:-:S03]  /*72c0*/  FADD R223, R115, R223 ;  /* 0x000000df73df7221 */ /* 0x000fc60000000000 */
        /* <DEDUP_REMOVED lines=13> */
[----:B------:R0:W-:Y:S04]  /*73a0*/  STL [R1+0x25c], R221 ;  /* 0x00025cdd01007387 */ /* 0x0001e80000100800 */
        /* <DEDUP_REMOVED lines=12> */
[----:B0-----:R2:W5:Y:S01]  /*7470*/  LDL.LU R227, [R1+0x2a8] ;  /* 0x0002a80001e37983 */ /* 0x0015620000300800 */
[----:B------:R-:W-:-:S05]  /*7480*/  UMOV UR4, URZ ;  /* 0x0000003f00047c82 */ /* 0x000fca0008000000 */
.L_x_31:
[----:B------:R-:W-:Y:S05]  /*7490*/  @!P1 BRA `(.L_x_32) ;  /* 0x0000000000049947 */ /* 0x000fea0003800000 */
[----:B------:R-:W-:Y:S01]  /*74a0*/  BPT.TRAP 0x1 ;  /* 0x000000040000795c */ /* 0x000fe20000300000 */
.L_x_32:
[----:B------:R4:W-:Y:S04]  /*74b0*/  STL [R1+0x2ac], R2 ;  /* 0x0002ac0201007387 */ /* 0x0009e80000100800 */
[----:B----4-:R-:W4:Y:S04]  /*74c0*/  LDL R2, [R1+0x27c] ;  /* 0x00027c0001027983 */ /* 0x010f280000100800 */
[----:B-----5:R0:W-:Y:S04]  /*74d0*/  STL [R1+0x2a8], R0 ;  /* 0x0002a80001007387 */ /* 0x0201e80000100800 */
[----:B0-----:R-:W2:Y:S01]  /*74e0*/  LDL R0, [R1+0x280] ;  /* 0x0002800001007983 */ /* 0x001ea20000100800 */
[----:B------:R-:W-:Y:S01]  /*74f0*/  IMAD.U32 R229, RZ, RZ, UR32 ;  /* 0x00000020ffe57e24 */ /* 0x000fe2000f8e00ff */
[----:B----4-:R-:W-:-:S02]  /*7500*/  ISETP.NE.AND P0, PT, R2, RZ, PT ;  /* 0x000000ff0200720c */ /* 0x010fc40003f05270 */
[----:B------:R0:W5:Y:S11]  /*7510*/  LDL.LU R2, [R1+0x2ac] ;  /* 0x0002ac0001027983 */ /* 0x0001760000300800 */
[----:B------:R-:W-:-:S05]  /*7520*/  @P0 LEA R229, R229, UR12, 0x3 ;  /* 0x0000000ce5e50c11 */ /* 0x000fca000f8e18ff */
[----:B------:R-:W-:-:S05]  /*7530*/  @P0 VIADD R229, R229, 0x40 ;  /* 0x00000040e5e50836 */ /* 0x000fca0000000000 */
[----:B--2---:R-:W-:Y:S02]  /*7540*/  @P0 PRMT R229, R0, 0x654, R229 ;  /* 0x0000065400e50816 */ /* 0x004fe400000000e5 */
[----:B------:R0:W5:Y:S01]  /*7550*/  LDL.LU R0, [R1+0x2a8] ;  /* 0x0002a80001007983 */ /* 0x0001620000300800 */
[----:B------:R-:W-:Y:S01]  /*7560*/  UISETP.GT.U32.AND UP0, UPT, UR7, 0x1, UPT ;  /* 0x000000010700788c */ /* 0x000fe2000bf04070 */
[----:B------:R0:W-:Y:S05]  /*7570*/  @P0 SYNCS.ARRIVE.TRANS64.RED.A1T0 RZ, [R229+URZ], RZ ;  /* 0x000000ffe5ff09a7 */ /* 0x0001ea000810043f */
[----:B------:R-:W-:-:S13]  /*7580*/  PLOP3.LUT P0, PT, PT, PT, UP0, 0x80, 0x0 ;  /* 0x000000000000781c */ /* 0x000fda0003f0f008 */
[----:B0-----:R-:W-:Y:S05]  /*7590*/  @P0 BRA `(.L_x_33) ;  /* 0x0000000000040947 */ /* 0x001fea0003800000 */
[----:B------:R-:W-:Y:S01]  /*75a0*/  BPT.TRAP 0x1 ;  /* 0x000000040000795c */ /* 0x000fe20000300000 */
.L_x_33:
[----:B------:R-:W-:Y:S01]  /*75b0*/  UIADD3 UR31, UR31, 0x1, URZ ;  /* 0x000000011f1f7890 */ /* 0x000fe2000fffe03f */
[C---:B------:R-:W-:Y:S01]  /*75c0*/  ISETP.GT.AND P0, PT, R228.reuse, 0x1, PT ;  /* 0x00000001e400780c */ /* 0x040fe20003f04270 */
[----:B------:R-:W-:Y:S01]  /*75d0*/  UIADD3 UR32, UR32, 0x1, URZ ;  /* 0x0000000120207890 */ /* 0x000fe2000fffe03f */
[----:B------:R-:W-:Y:S01]  /*75e0*/  VIADD R228, R228, 0xffffffff ;  /* 0xffffffffe4e47836 */ /* 0x000fe20000000000 */
[----:B------:R-:W-:Y:S02]  /*75f0*/  UISETP.NE.AND UP0, UPT, UR31, 0x8, UPT ;  /* 0x000000081f00788c */ /* 0x000fe4000bf05270 */
[----:B------:R-:W-:Y:S02]  /*7600*/  UISETP.NE.AND UP1, UPT, UR32, 0x8, UPT ;  /* 0x000000082000788c */ /* 0x000fe4000bf25270 */
[----:B------:R-:W-:Y:S02]  /*7610*/  USEL UR6, URZ, 0x1, UP0 ;  /* 0x000000013f067887 */ /* 0x000fe40008000000 */
[----:B------:R-:W-:-:S02]  /*7620*/  USEL UR31, UR31, URZ, UP0 ;  /* 0x0000003f1f1f7287 */ /* 0x000fc40008000000 */
[----:B------:R-:W-:Y:S02]  /*7630*/  USEL UR32, UR32, URZ, UP1 ;  /* 0x0000003f20207287 */ /* 0x000fe40008800000 */
[----:B------:R-:W-:Y:S01]  /*7640*/  LOP3.LUT R227, R227, UR6, RZ, 0x3c, !PT ;  /* 0x00000006e3e37c12 */ /* 0x000fe2000f8e3cff */
[----:B------:R-:W-:Y:S01]  /*7650*/  UMOV UR6, 0x1 ;  /* 0x0000000100067882 */ /* 0x000fe20000000000 */
[----:B------:R-:W-:Y:S08]  /*7660*/  @P0 BRA `(.L_x_34) ;  /* 0xffffffd800400947 */ /* 0x000ff0000383ffff */
.L_x_26:
[----:B------:R-:W-:-:S04]  /*7670*/  UISETP.NE.AND UP0, UPT, UR4, URZ, UPT ;  /* 0x0000003f0400728c */ /* 0x000fc8000bf05270 */
[----:B------:R-:W-:-:S06]  /*7680*/  USEL UR4, URZ, 0x1, !UP0 ;  /* 0x000000013f047887 */ /* 0x000fcc000c000000 */
[----:B------:R-:W-:-:S13]  /*7690*/  ISETP.NE.AND P0, PT, RZ, UR4, PT ;  /* 0x00000004ff007c0c */ /* 0x000fda000bf05270 */
[----:B------:R-:W-:Y:S05]  /*76a0*/  @!P0 BRA `(.L_x_35) ;  /* 0x0000002000e48947 */ /* 0x000fea0003800000 */
[----:B------:R-:W-:Y:S02]  /*76b0*/  WARPGROUP.DEPBAR.LE gsb0, 0x0 ;  /* 0x00008000000079c5 */ /* 0x000fe40000010000 */
[----:B------:R-:W-:Y:S01]  /*76c0*/  FADD R226, R120, R226 ;  /* 0x000000e278e27221 */ /* 0x000fe20000000000 */
[----:B------:R-:W-:Y:S01]  /*76d0*/  FADD R225, R121, R225 ;  /* 0x000000e179e17221 */ /* 0x000fe20000000000 */
[----:B------:R-:W2:Y:S04]  /*76e0*/  LDL.LU R227, [R1+0x8] ;  /* 0x0000080001e37983 */ /* 0x000ea80000300800 */
[----:B------:R0:W-:Y:S04]  /*76f0*/  STL [R1+0x2a8], R226 ;  /* 0x0002a8e201007387 */ /* 0x0001e80000100800 */
[----:B0-----:R-:W4:Y:S04]  /*7700*/  LDL.LU R226, [R1+0x4] ;  /* 0x0000040001e27983 */ /* 0x001f280000300800 */
[----:B------:R0:W-:Y:S04]  /*7710*/  STL [R1+0x2ac], R225 ;  /* 0x0002ace101007387 */ /* 0x0001e80000100800 */
[----:B0-----:R-:W3:Y:S01]  /*7720*/  LDL.LU R225, [R1] ;  /* 0x0000000001e17983 */ /* 0x001ee20000300800 */
[----:B------:R-:W-:Y:S01]  /*7730*/  FADD R224, R122, R224 ;  /* 0x000000e07ae07221 */ /* 0x000fe20000000000 */
[----:B------:R-:W-:Y:S01]  /*7740*/  FADD R223, R123, R223 ;  /* 0x000000df7bdf7221 */ /* 0x000fe20000000000 */
[----:B------:R-:W-:Y:S01]  /*7750*/  FADD R222, R124, R222 ;  /* 0x000000de7cde7221 */ /* 0x000fe20000000000 */
[----:B------:R-:W-:Y:S01]  /*7760*/  FADD R221, R125, R221 ;  /* 0x000000dd7ddd7221 */ /* 0x000fe20000000000 */
[----:B------:R-:W-:Y:S01]  /*7770*/  FADD R220, R126, R220 ;  /* 0x000000dc7edc7221 */ /* 0x000fe20000000000 */
[----:B------:R-:W-:Y:S01]  /*7780*/  STL [R1+0x2b0], R224 ;  /* 0x0002b0e001007387 */ /* 0x000fe20000100800 */
        /* <DEDUP_REMOVED lines=33> */
[----:B-----5:R-:W-:Y:S01]  /*79a0*/  FADD R2, R152, R2 ;  /* 0x0000000298027221 */ /* 0x020fe20000000000 */
[----:B------:R-:W-:Y:S01]  /*79b0*/  FADD R0, R153, R0 ;  /* 0x0000000099007221 */ /* 0x000fe20000000000 */
[----:B------:R-:W-:Y:S04]  /*79c0*/  STL [R1+0x2d4], R23 ;  /* 0x0002d41701007387 */ /* 0x000fe80000100800 */
        /* <DEDUP_REMOVED lines=17> */
[----:B------:R0:W-:Y:S04]  /*7ae0*/  STL [R1+0x31c], R5 ;  /* 0x00031c0501007387 */ /* 0x0001e80000100800 */
[----:B0-----:R-:W3:Y:S01]  /*7af0*/  LDL.LU R5, [R1+0xc] ;  /* 0x00000c0001057983 */ /* 0x001ee20000300800 */
[----:B--2---:R-:W-:Y:S01]  /*7b00*/  FADD R227, R156, R227 ;  /* 0x000000e39ce37221 */ /* 0x004fe20000000000 */
[----:B----4-:R-:W-:Y:S01]  /*7b10*/  FADD R226, R155, R226 ;  /* 0x000000e29be27221 */ /* 0x010fe20000000000 */
[----:B---3--:R-:W-:-:S05]  /*7b20*/  FADD R225, R154, R225 ;  /* 0x000000e19ae17221 */ /* 0x008fca0000000000 */
[----:B------:R0:W-:Y:S04]  /*7b30*/  STL [R1], R225 ;  /* 0x000000e101007387 */ /* 0x0001e80000100800 */
[----:B------:R-:W2:Y:S04]  /*7b40*/  LDL.LU R6, [R1+0x10] ;  /* 0x0000100001067983 */ /* 0x000ea80000300800 */
[----:B------:R3:W-:Y:S04]  /*7b50*/  STL [R1+0x4], R226 ;  /* 0x000004e201007387 */ /* 0x0007e80000100800 */
[----:B------:R-:W4:Y:S04]  /*7b60*/  LDL.LU R7, [R1+0x14] ;  /* 0x0000140001077983 */ /* 0x000f280000300800 */
[----:B------:R1:W-:Y:S04]  /*7b70*/  STL [R1+0x8], R227 ;  /* 0x000008e301007387 */ /* 0x0003e80000100800 */
        /* <DEDUP_REMOVED lines=26> */
[----:B---3--:R-:W3:Y:S04]  /*7d20*/  LDL.LU R226, [R1+0x80] ;  /* 0x0000800001e27983 */ /* 0x008ee80000300800 */
[----:B-1----:R-:W3:Y:S01]  /*7d30*/  LDL.LU R227, [R1+0x84] ;  /* 0x0000840001e37983 */ /* 0x002ee20000300800 */
[----:B------:R-:W-:-:S05]  /*7d40*/  FADD R5, R157, R5 ;  /* 0x000000059d057221 */ /* 0x000fca0000000000 */
[----:B------:R0:W-:Y:S01]  /*7d50*/  STL [R1+0xc], R5 ;  /* 0x00000c0501007387 */ /* 0x0001e20000100800 */
[----:B--2---:R-:W-:Y:S01]  /*7d60*/  FADD R6, R158, R6 ;  /* 0x000000069e067221 */ /* 0x004fe20000000000 */
        /* <DEDUP_REMOVED lines=54> */
[----:B---3--:R-:W-:-:S03]  /*80d0*/  FADD R226, R186, R226 ;  /* 0x000000e2bae27221 */ /* 0x008fc60000000000 */
[----:B0-----:R-:W3:Y:S01]  /*80e0*/  LDL.LU R5, [R1+0x88] ;  /* 0x0000880001057983 */ /* 0x001ee20000300800 */
[----:B------:R-:W-:-:S03]  /*80f0*/  FADD R227, R187, R227 ;  /* 0x000000e3bbe37221 */ /* 0x000fc60000000000 */
[----:B------:R0:W-:Y:S04]  /*8100*/  STL [R1+0x7c], R225 ;  /* 0x00007ce101007387 */ /* 0x0001e80000100800 */
[----:B-1----:R-:W3:Y:S04]  /*8110*/  LDL.LU R6, [R1+0x8c] ;  /* 0x00008c0001067983 */ /* 0x002ee80000300800 */
[----:B------:R1:W-:Y:S04]  /*8120*/  STL [R1+0x80], R226 ;  /* 0x000080e201007387 */ /* 0x0003e80000100800 */
[----:B--2---:R-:W2:Y:S04]  /*8130*/  LDL.LU R7, [R1+0x90] ;  /* 0x0000900001077983 */ /* 0x004ea80000300800 */
[----:B------:R1:W-:Y:S04]  /*8140*/  STL [R1+0x84], R227 ;  /* 0x000084e301007387 */ /* 0x0003e80000100800 */
        /* <DEDUP_REMOVED lines=28> */
[----:B---3--:R-:W-:Y:S01]  /*8310*/  FADD R5, R188, R5 ;  /* 0x00000005bc057221 */ /* 0x008fe20000000000 */
[----:B------:R-:W-:-:S04]  /*8320*/  FADD R6, R189, R6 ;  /* 0x00000006bd067221 */ /* 0x000fc80000000000 */
[----:B------:R0:W-:Y:S01]  /*8330*/  STL [R1+0x88], R5 ;  /* 0x0000880501007387 */ /* 0x0001e20000100800 */
[----:B--2---:R-:W-:-:S03]  /*8340*/  FADD R7, R190, R7 ;  /* 0x00000007be077221 */ /* 0x004fc60000000000 */
        /* <DEDUP_REMOVED lines=89> */
[----:B------:R-:W-:Y:S01]  /*88e0*/  FADD R5, R27, R5 ;  /* 0x000000051b057221 */ /* 0x000fe20000000000 */
        /* <DEDUP_REMOVED lines=185> */
[----:B------:R-:W-:-:S05]  /*9480*/  FADD R5, R89, R5 ;  /* 0x0000000559057221 */ /* 0x000fca0000000000 */
[----:B------:R0:W-:Y:S01]  /*9490*/  STL [R1+0x1fc], R5 ;  /* 0x0001fc0501007387 */ /* 0x0001e20000100800 */
[----:B------:R-:W-:-:S03]  /*94a0*/  FADD R6, R90, R6 ;  /* 0x000000065a067221 */ /* 0x000fc60000000000 */
[----:B0-----:R0:W5:Y:S01]  /*94b0*/  LDL.LU R5, [R1+0x31c] ;  /* 0x00031c0001057983 */ /* 0x0011620000300800 */
[----:B--2---:R-:W-:-:S03]  /*94c0*/  FADD R7, R91, R7 ;  /* 0x000000075b077221 */ /* 0x004fc60000000000 */
[----:B------:R1:W-:Y:S01]  /*94d0*/  STL [R1+0x200], R6 ;  /* 0x0002000601007387 */ /* 0x0003e20000100800 */
[----:B---3--:R-:W-:Y:S01]  /*94e0*/  FADD R8, R92, R8 ;  /* 0x000000085c087221 */ /* 0x008fe20000000000 */
[----:B----4-:R-:W-:Y:S02]  /*94f0*/  FADD R9, R93, R9 ;  /* 0x000000095d097221 */ /* 0x010fe40000000000 */
[----:B-1----:R0:W5:Y:S01]  /*9500*/  LDL.LU R6, [R1+0x318] ;  /* 0x0003180001067983 */ /* 0x0021620000300800 */
[----:B------:R-:W-:-:S03]  /*9510*/  FADD R10, R94, R10 ;  /* 0x0000000a5e0a7221 */ /* 0x000fc60000000000 */
[----:B------:R1:W-:Y:S01]  /*9520*/  STL [R1+0x204], R7 ;  /* 0x0002040701007387 */ /* 0x0003e20000100800 */
[----:B------:R-:W-:-:S03]  /*9530*/  FADD R11, R95, R11 ;  /* 0x0000000b5f0b7221 */ /* 0x000fc60000000000 */
[----:B-1----:R0:W5:Y:S01]  /*9540*/  LDL.LU R7, [R1+0x314] ;  /* 0x0003140001077983 */ /* 0x0021620000300800 */
[----:B------:R-:W-:-:S03]  /*9550*/  FADD R12, R96, R12 ;  /* 0x0000000c600c7221 */ /* 0x000fc60000000000 */
[----:B------:R1:W-:Y:S01]  /*9560*/  STL [R1+0x208], R8 ;  /* 0x0002080801007387 */ /* 0x0003e20000100800 */
[----:B------:R-:W-:Y:S01]  /*9570*/  FADD R13, R97, R13 ;  /* 0x0000000d610d7221 */ /* 0x000fe20000000000 */
[----:B------:R-:W-:Y:S02]  /*9580*/  FADD R14, R98, R14 ;  /* 0x0000000e620e7221 */ /* 0x000fe40000000000 */
[----:B-1----:R0:W5:Y:S04]  /*9590*/  LDL.LU R8, [R1+0x310] ;  /* 0x0003100001087983 */ /* 0x0021680000300800 */
[----:B------:R1:W-:Y:S01]  /*95a0*/  STL [R1+0x20c], R9 ;  /* 0x00020c0901007387 */ /* 0x0003e20000100800 */
[----:B------:R-:W-:Y:S01]  /*95b0*/  FADD R15, R99, R15 ;  /* 0x0000000f630f7221 */ /* 0x000fe20000000000 */
[----:B------:R-:W-:-:S02]  /*95c0*/  FADD R16, R100, R16 ;  /* 0x0000001064107221 */ /* 0x000fc40000000000 */
[----:B-1----:R0:W5:Y:S04]  /*95d0*/  LDL.LU R9, [R1+0x30c] ;  /* 0x00030c0001097983 */ /* 0x0021680000300800 */
[----:B------:R1:W-:Y:S01]  /*95e0*/  STL [R1+0x210], R10 ;  /* 0x0002100a01007387 */ /* 0x0003e20000100800 */
[----:B------:R-:W-:-:S03]  /*95f0*/  FADD R17, R101, R17 ;  /* 0x0000001165117221 */ /* 0x000fc60000000000 */
        /* <DEDUP_REMOVED lines=55> */
[----:B------:R1:W-:Y:S04]  /*9970*/  STL [R1+0x25c], R221 ;  /* 0x00025cdd01007387 */ /* 0x0003e80000100800 */
        /* <DEDUP_REMOVED lines=11> */
[----:B------:R0:W-:Y:S02]  /*9a30*/  STL [R1+0x274], R227 ;  /* 0x000274e301007387 */ /* 0x0001e40000100800 */
.L_x_35:
[----:B0-----:R-:W-:-:S04]  /*9a40*/  IMAD.U32 R227, RZ, RZ, UR30 ;  /* 0x0000001effe37e24 */ /* 0x001fc8000f8e00ff */
[----:B------:R0:W-:Y:S01]  /*9a50*/  SYNCS.ARRIVE.TRANS64.A1T0 RZ, [R227+UR28], RZ ;  /* 0x000000ffe3ff79a7 */ /* 0x0001e2000810001c */
[----:B------:R-:W-:Y:S02]  /*9a60*/  WARPGROUP.DEPBAR.LE gsb0, 0x0 ;  /* 0x00008000000079c5 */ /* 0x000fe40000010000 */
[----:B------:R-:W2:Y:S02]  /*9a70*/  LDC R24, c[0x0][0x28c] ;  /* 0x0000a300ff187b82 */ /* 0x000ea40000000800 */
[----:B--2---:R-:W-:-:S13]  /*9a80*/  ISETP.GE.AND P0, PT, R24, 0x1, PT ;  /* 0x000000011800780c */ /* 0x004fda0003f06270 */
[----:B0-----:R-:W-:Y:S05]  /*9a90*/  @!P0 BRA `(.L_x_36) ;  /* 0x0000000000588947 */ /* 0x001fea0003800000 */
[----:B------:R-:W-:-:S06]  /*9aa0*/  UISETP.NE.AND UP0, UPT, UR26, 0x3, UPT ;  /* 0x000000031a00788c */ /* 0x000fcc000bf05270 */
[----:B------:R-:W-:-:S13]  /*9ab0*/  PLOP3.LUT P0, PT, PT, PT, UP0, 0x80, 0x0 ;  /* 0x000000000000781c */ /* 0x000fda0003f0f008 */
[----:B------:R-:W-:Y:S05]  /*9ac0*/  @!P0 BRA `(.L_x_37) ;  /* 0x0000000000048947 */ /* 0x000fea0003800000 */
[----:B------:R-:W-:Y:S01]  /*9ad0*/  BPT.TRAP 0x1 ;  /* 0x000000040000795c */ /* 0x000fe20000300000 */
.L_x_37:
[----:B-----5:R0:W-:Y:S04]  /*9ae0*/  STL [R1+0x2a8], R0 ;  /* 0x0002a80001007387 */ /* 0x0201e80000100800 */
[----:B------:R-:W2:Y:S04]  /*9af0*/  LDL R227, [R1+0x280] ;  /* 0x0002800001e37983 */ /* 0x000ea80000100800 */
[----:B0-----:R-:W4:Y:S01]  /*9b00*/  LDL R0, [R1+0x27c] ;  /* 0x00027c0001007983 */ /* 0x001f220000100800 */
[----:B------:R-:W-:Y:S01]  /*9b10*/  IMAD.U32 R25, RZ, RZ, UR12 ;  /* 0x0000000cff197e24 */ /* 0x000fe2000f8e00ff */
[----:B----4-:R-:W-:-:S02]  /*9b20*/  ISETP.NE.AND P0, PT, R0, RZ, PT ;  /* 0x000000ff0000720c */ /* 0x010fc40003f05270 */
[----:B------:R0:W5:Y:S11]  /*9b30*/  LDL.LU R0, [R1+0x2a8] ;  /* 0x0002a80001007983 */ /* 0x0001760000300800 */
[----:B------:R-:W-:-:S05]  /*9b40*/  VOTEU.ANY UP0, P0 ;  /* 0x00000000003f7886 */ /* 0x000fca0000000100 */
[----:B------:R-:W-:-:S06]  /*9b50*/  @UP0 UIADD3 UR4, UR20, UR15, URZ ;  /* 0x0000000f14040290 */ /* 0x000fcc000fffe03f */
[----:B------:R-:W-:-:S04]  /*9b60*/  IMAD.U32 R24, RZ, RZ, UR4 ;  /* 0x00000004ff187e24 */ /* 0x000fc8000f8e00ff */
[----:B------:R-:W-:-:S05]  /*9b70*/  @P0 IMAD.SHL.U32 R24, R24, 0x8, RZ ;  /* 0x0000000818180824 */ /* 0x000fca00078e00ff */
[----:B------:R-:W-:Y:S01]  /*9b80*/  @P0 LOP3.LUT R24, R24, 0x38, RZ, 0xc0, !PT ;  /* 0x0000003818180812 */ /* 0x000fe200078ec0ff */
[----:B------:R-:W-:-:S03]  /*9b90*/  UISETP.GT.U32.AND UP0, UPT, UR7, 0x1, UPT ;  /* 0x000000010700788c */ /* 0x000fc6000bf04070 */
[----:B------:R-:W-:-:S04]  /*9ba0*/  @P0 IADD3 R24, R25, 0x40, R24 ;  /* 0x0000004019180810 */ /* 0x000fc80007ffe018 */
[----:B--2---:R-:W-:-:S04]  /*9bb0*/  @P0 PRMT R24, R227, 0x654, R24 ;  /* 0x00000654e3180816 */ /* 0x004fc80000000018 */
[----:B------:R0:W-:Y:S01]  /*9bc0*/  @P0 SYNCS.ARRIVE.TRANS64.RED.A1T0 RZ, [R24+URZ], RZ ;  /* 0x000000ff18ff09a7 */ /* 0x0001e2000810043f */
[----:B------:R-:W-:-:S13]  /*9bd0*/  PLOP3.LUT P0, PT, PT, PT, UP0, 0x80, 0x0 ;  /* 0x000000000000781c */ /* 0x000fda0003f0f008 */
[----:B0-----:R-:W-:Y:S05]  /*9be0*/  @P0 BRA `(.L_x_36) ;  /* 0x0000000000040947 */ /* 0x001fea0003800000 */
[----:B------:R-:W-:Y:S01]  /*9bf0*/  BPT.TRAP 0x1 ;  /* 0x000000040000795c */ /* 0x000fe20000300000 */
.L_x_36:
[----:B------:R-:W2:Y:S01]  /*9c00*/  LDL R227, [R1+0x28c] ;  /* 0x00028c0001e37983 */ /* 0x000ea20000100800 */
[----:B------:R-:W-:Y:S01]  /*9c10*/  IMAD.U32 R24, RZ, RZ, UR29 ;  /* 0x0000001dff187e24 */ /* 0x000fe2000f8e00ff */
[----:B------:R-:W0:Y:S04]  /*9c20*/  LDC R36, c[0x0][0x288] ;  /* 0x0000a200ff247b82 */ /* 0x000e280000000800 */
[----:B------:R-:W-:-:S04]  /*9c30*/  SHF.L.U32 R24, R24, 0x1f, RZ ;  /* 0x0000001f18187819 */ /* 0x000fc800000006ff */
[----:B------:R-:W4:Y:S01]  /*9c40*/  SYNCS.PHASECHK.TRANS64.TRYWAIT P0, [UR21+0x8], R24 ;  /* 0x00000818ff0075a7 */ /* 0x000f220008000155 */
[----:B--2---:R-:W-:Y:S01]  /*9c50*/  IMAD.SHL.U32 R34, R227, 0x40, RZ ;  /* 0x00000040e3227824 */ /* 0x004fe200078e00ff */
[----:B0---4-:R-:W-:Y:S06]  /*9c60*/  @!P0 BRA `(.L_x_38) ;  /* 0x0000010c00588947 */ /* 0x011fec0003800000 */
.L_x_456:
[----:B------:R-:W2:Y:S01]  /*9c70*/  LDL.LU R227, [R1+0x290] ;  /* 0x0002900001e37983 */ /* 0x000ea20000300800 */
[----:B------:R-:W-:Y:S02]  /*9c80*/  ULDC UR4, c[0x0][0x284] ;  /* 0x0000a10000047ab9 */ /* 0x000fe40000000800 */
[----:B------:R-:W-:Y:S01]  /*9c90*/  ISETP.GE.AND P0, PT, R34, UR4, PT ;  /* 0x0000000422007c0c */ /* 0x000fe2000bf06270 */
[----:B--2---:R-:W-:-:S05]  /*9ca0*/  IMAD R37, R227, 0x180, RZ ;  /* 0x00000180e3257824 */ /* 0x004fca00078e02ff */
[----:B------:R-:W-:-:S13]  /*9cb0*/  ISETP.GE.OR P0, PT, R37, R36, P0 ;  /* 0x000000242500720c */ /* 0x000fda0000706670 */
[----:B------:R-:W-:Y:S05]  /*9cc0*/  @P0 BRA `(.L_x_39) ;  /* 0x000000ec00f40947 */ /* 0x000fea0003800000 */
[----:B-----5:R2:W-:Y:S01]  /*9cd0*/  STL.64 [R1+0x2b8], R4 ;  /* 0x0002b80401007387 */ /* 0x0205e20000100a00 */
[----:B------:R-:W-:Y:S01]  /*9ce0*/  ULDC.64 UR4, c[0x0][0x5d0] ;  /* 0x0001740000047ab9 */ /* 0x000fe20000000a00 */
[----:B------:R-:W4:Y:S02]  /*9cf0*/  LDC.64 R26, c[0x0][0x5c8] ;  /* 0x00017200ff1a7b82 */ /* 0x000f240000000a00 */
[----:B--2---:R-:W2:Y:S04]  /*9d00*/  LDL.64 R4, [R1+0x298] ;  /* 0x0002980001047983 */ /* 0x004ea80000100a00 */
[----:B------:R0:W-:Y:S04]  /*9d10*/  STL [R1+0x2b0], R3 ;  /* 0x0002b00301007387 */ /* 0x0001e80000100800 */
[----:B0-----:R-:W2:Y:S04]  /*9d20*/  LDL.LU R3, [R1+0x28c] ;  /* 0x00028c0001037983 */ /* 0x001ea80000300800 */
[----:B------:R0:W-:Y:S04]  /*9d30*/  STL [R1+0x2ac], R2 ;  /* 0x0002ac0201007387 */ /* 0x0001e80000100800 */
[----:B0-----:R-:W3:Y:S04]  /*9d40*/  LDL R2, [R1+0x294] ;  /* 0x0002940001027983 */ /* 0x001ee80000100800 */
[----:B------:R0:W-:Y:S04]  /*9d50*/  STL [R1+0x2a8], R0 ;  /* 0x0002a80001007387 */ /* 0x0001e80000100800 */
[----:B------:R-:W4:Y:S04]  /*9d60*/  LDL R227, [R1+0x278] ;  /* 0x0002780001e37983 */ /* 0x000f280000100800 */
[----:B0-----:R-:W2:Y:S01]  /*9d70*/  LDL R0, [R1+0x2a0] ;  /* 0x0002a00001007983 */ /* 0x001ea20000100800 */
[----:B------:R-:W-:Y:S01]  /*9d80*/  SHF.R.S32.HI R33, RZ, 0x1f, R37 ;  /* 0x0000001fff217819 */ /* 0x000fe20000011425 */
[----:B---3--:R-:W-:-:S05]  /*9d90*/  IMAD.SHL.U32 R28, R2, 0x2, RZ ;  /* 0x00000002021c7824 */ /* 0x008fca00078e00ff */
[--C-:B------:R-:W-:Y:S02]  /*9da0*/  SHF.R.S32.HI R29, RZ, 0x1f, R28.reuse ;  /* 0x0000001fff1d7819 */ /* 0x100fe4000001141c */
[----:B----4-:R-:W-:Y:S01]  /*9db0*/  SHF.R.S32.HI R32, RZ, 0x1f, R227 ;  /* 0x0000001fff207819 */ /* 0x010fe200000114e3 */
[----:B------:R-:W-:-:S04]  /*9dc0*/  IMAD.WIDE.U32 R24, R227, UR4, R28 ;  /* 0x00000004e3187c25 */ /* 0x000fc8000f8e001c */
[----:B------:R-:W-:Y:S01]  /*9dd0*/  IMAD R30, R32, UR4, RZ ;  /* 0x00000004201e7c24 */ /* 0x000fe2000f8e02ff */
[----:B------:R-:W-:-:S03]  /*9de0*/  IADD3 R24, P0, R37, R24, RZ ;  /* 0x0000001825187210 */ /* 0x000fc60007f1e0ff */
[----:B------:R-:W-:Y:S01]  /*9df0*/  IMAD R30, R227, UR5, R30 ;  /* 0x00000005e31e7c24 */ /* 0x000fe2000f8e021e */
[----:B------:R-:W-:Y:S01]  /*9e00*/  ULDC.64 UR4, c[0x0][0x5c0] ;  /* 0x0001700000047ab9 */ /* 0x000fe20000000a00 */
[----:B------:R-:W-:-:S03]  /*9e10*/  IMAD R36, R2, -0x2, R36 ;  /* 0xfffffffe02247824 */ /* 0x000fc600078e0224 */
[----:B------:R-:W-:Y:S01]  /*9e20*/  IADD3.X R25, R33, R25, R30, P0, !PT ;  /* 0x0000001921197210 */ /* 0x000fe200007fe41e */
[----:B--2---:R-:W-:Y:S02]  /*9e30*/  IMAD.WIDE R30, R3, 0x40, R4 ;  /* 0x00000040031e7825 */ /* 0x004fe400078e0204 */
[----:B------:R0:W5:Y:S02]  /*9e40*/  LDL.LU.64 R4, [R1+0x2b8] ;  /* 0x0002b80001047983 */ /* 0x0001640000300a00 */
[----:B------:R-:W-:Y:S02]  /*9e50*/  IMAD.IADD R34, R0, 0x1, -R34 ;  /* 0x0000000100227824 */ /* 0x000fe400078e0a22 */
[----:B------:R0:W5:Y:S04]  /*9e60*/  LDL.LU R3, [R1+0x2b0] ;  /* 0x0002b00001037983 */ /* 0x0001680000300800 */
[----:B------:R0:W5:Y:S04]  /*9e70*/  LDL.LU R2, [R1+0x2ac] ;  /* 0x0002ac0001027983 */ /* 0x0001680000300800 */
[----:B------:R0:W5:Y:S01]  /*9e80*/  LDL.LU R0, [R1+0x2a8] ;  /* 0x0002a80001007983 */ /* 0x0001620000300800 */
[----:B------:R-:W-:-:S02]  /*9e90*/  IMAD R35, R31, R26, RZ ;  /* 0x0000001a1f237224 */ /* 0x000fc400078e02ff */
[----:B------:R-:W-:-:S04]  /*9ea0*/  IMAD.WIDE.U32 R24, R30, R26, R24 ;  /* 0x0000001a1e187225 */ /* 0x000fc800078e0018 */
[----:B------:R-:W-:-:S04]  /*9eb0*/  IMAD R35, R30, R27, R35 ;  /* 0x0000001b1e237224 */ /* 0x000fc800078e0223 */
[----:B------:R-:W-:Y:S01]  /*9ec0*/  IMAD.IADD R35, R25, 0x1, R35 ;  /* 0x0000000119237824 */ /* 0x000fe200078e0223 */
[----:B------:R-:W-:-:S04]  /*9ed0*/  LEA R25, P0, R26, R24, 0x3 ;  /* 0x000000181a197211 */ /* 0x000fc800078018ff */
[----:B------:R-:W-:Y:S02]  /*9ee0*/  LEA.HI.X R27, R26, R35, R27, 0x3, P0 ;  /* 0x000000231a1b7211 */ /* 0x000fe400000f1c1b */
[----:B------:R-:W-:Y:S02]  /*9ef0*/  FSETP.NEU.AND P0, PT, RZ, UR24, PT ;  /* 0x00000018ff007c0b */ /* 0x000fe4000bf0d000 */
[----:B------:R-:W-:Y:S02]  /*9f00*/  IADD3 R24, P1, R24, UR4, RZ ;  /* 0x0000000418187c10 */ /* 0x000fe4000ff3e0ff */
[----:B------:R-:W-:Y:S01]  /*9f10*/  IADD3 R26, P2, R25, UR4, RZ ;  /* 0x00000004191a7c10 */ /* 0x000fe2000ff5e0ff */
[----:B------:R-:W-:Y:S01]  /*9f20*/  BSSY B0, `(.L_x_39) ;  /* 0x0000ed7000007945 */ /* 0x000fe20003800000 */
[----:B------:R-:W-:Y:S02]  /*9f30*/  IADD3.X R25, R35, UR5, RZ, P1, !PT ;  /* 0x0000000523197c10 */ /* 0x000fe40008ffe4ff */
[----:B------:R-:W-:Y:S01]  /*9f40*/  IADD3.X R27, R27, UR5, RZ, P2, !PT ;  /* 0x000000051b1b7c10 */ /* 0x000fe200097fe4ff */
[----:B------:R-:W-:-:S04]  /*9f50*/  IMAD.IADD R35, R36, 0x1, -R37 ;  /* 0x0000000124237824 */ /* 0x000fc800078e0a25 */
[----:B0-----:R-:W-:Y:S05]  /*9f60*/  @!P0 BRA `(.L_x_40) ;  /* 0x000000ac00508947 */ /* 0x001fea0003800000 */
[----:B------:R-:W-:Y:S01]  /*9f70*/  ULDC.64 UR4, c[0x0][0x5b8] ;  /* 0x00016e0000047ab9 */ /* 0x000fe20000000a00 */
[----:B------:R-:W-:Y:S01]  /*9f80*/  ULDC.64 UR8, c[0x0][0x5a8] ;  /* 0x00016a0000087ab9 */ /* 0x000fe20000000a00 */
[----:B------:R-:W-:Y:S01]  /*9f90*/  IMAD.WIDE.U32 R28, R227, UR4, R28 ;  /* 0x00000004e31c7c25 */ /* 0x000fe2000f8e001c */
[----:B------:R-:W-:Y:S03]  /*9fa0*/  BSSY B1, `(.L_x_41) ;  /* 0x0000010000017945 */ /* 0x000fe60003800000 */
[----:B------:R-:W-:-:S04]  /*9fb0*/  IMAD R32, R32, UR4, RZ ;  /* 0x0000000420207c24 */ /* 0x000fc8000f8e02ff */
[----:B------:R-:W-:Y:S01]  /*9fc0*/  IMAD R36, R227, UR5, R32 ;  /* 0x00000005e3247c24 */ /* 0x000fe2000f8e0220 */
[----:B------:R-:W-:Y:S01]  /*9fd0*/  IADD3 R32, P0, R37, R28, RZ ;  /* 0x0000001c25207210 */ /* 0x000fe20007f1e0ff */
[----:B------:R-:W-:Y:S02]  /*9fe0*/  ULDC.64 UR4, c[0x0][0x5b0] ;  /* 0x00016c0000047ab9 */ /* 0x000fe40000000a00 */
[----:B------:R-:W-:Y:S01]  /*9ff0*/  IMAD R37, R31, UR4, RZ ;  /* 0x000000041f257c24 */ /* 0x000fe2000f8e02ff */
[--C-:B------:R-:W-:Y:S02]  /*a000*/  IADD3.X R33, R33, R29, R36.reuse, P0, !PT ;  /* 0x0000001d21217210 */ /* 0x100fe400007fe424 */
[----:B------:R-:W-:Y:S01]  /*a010*/  PRMT R36, RZ, 0x7610, R36 ;  /* 0x00007610ff247816 */ /* 0x000fe20000000024 */
[C---:B------:R-:W-:Y:S02]  /*a020*/  IMAD R37, R30.reuse, UR5, R37 ;  /* 0x000000051e257c24 */ /* 0x040fe4000f8e0225 */
[----:B------:R-:W-:-:S03]  /*a030*/  IMAD.WIDE.U32 R28, R30, UR4, R32 ;  /* 0x000000041e1c7c25 */ /* 0x000fc6000f8e0020 */
[----:B------:R-:W-:-:S04]  /*a040*/  IADD3 R28, P0, R28, UR8, RZ ;  /* 0x000000081c1c7c10 */ /* 0x000fc8000ff1e0ff */
[----:B------:R-:W-:Y:S02]  /*a050*/  IADD3.X R29, R29, UR9, R37, P0, !PT ;  /* 0x000000091d1d7c10 */ /* 0x000fe400087fe425 */
[----:B------:R-:W-:-:S04]  /*a060*/  ISETP.GE.AND P0, PT, R35, 0x1, PT ;  /* 0x000000012300780c */ /* 0x000fc80003f06270 */
[----:B------:R-:W-:-:S13]  /*a070*/  ISETP.LT.OR P2, PT, R34, 0x1, !P0 ;  /* 0x000000012200780c */ /* 0x000fda0004741670 */
[----:B------:R-:W-:Y:S05]  /*a080*/  @P2 BRA `(.L_x_42) ;  /* 0x0000000000042947 */ /* 0x000fea0003800000 */
[----:B------:R0:W5:Y:S02]  /*a090*/  LDG.E.U8 R36, desc[UR18][R28.64] ;  /* 0x000000121c247981 */ /* 0x000164000c1e1100 */
.L_x_42:
[----:B------:R-:W-:Y:S05]  /*a0a0*/  BSYNC B1 ;  /* 0x0000000000017941 */ /* 0x000fea0003800000 */
.L_x_41:
[----:B-----5:R-:W-:Y:S01]  /*a0b0*/  LOP3.LUT R36, R36, 0xff, RZ, 0xc0, !PT ;  /* 0x000000ff24247812 */ /* 0x020fe200078ec0ff */
[----:B------:R-:W-:Y:S01]  /*a0c0*/  BSSY B1, `(.L_x_43) ;  /* 0x000000c000017945 */ /* 0x000fe20003800000 */
[----:B------:R-:W-:Y:S02]  /*a0d0*/  ISETP.GE.AND P1, PT, R35, 0x2, PT ;  /* 0x000000022300780c */ /* 0x000fe40003f26270 */
[----:B------:R-:W-:Y:S02]  /*a0e0*/  F2FP.F16.E4M3.UNPACK_B R36, R36 ;  /* 0x00000024ff24723e */ /* 0x000fe400020006ff */
[----:B------:R-:W-:-:S03]  /*a0f0*/  ISETP.LT.OR P3, PT, R34, 0x1, !P1 ;  /* 0x000000012200780c */ /* 0x000fc60004f61670 */
[----:B------:R-:W-:-:S05]  /*a100*/  HADD2.F32 R36, -RZ, R36.H0_H0 ;  /* 0x20000024ff247230 */ /* 0x000fca0000004100 */
[----:B------:R-:W-:Y:S01]  /*a110*/  FMUL R37, R36, UR24 ;  /* 0x0000001824257c20 */ /* 0x000fe20008400000 */
[----:B------:R-:W-:-:S03]  /*a120*/  PRMT R36, RZ, 0x7610, R36 ;  /* 0x00007610ff247816 */ /* 0x000fc60000000024 */
[----:B------:R-:W-:-:S05]  /*a130*/  FFMA R37, R226, UR25, R37 ;  /* 0x00000019e2257c23 */ /* 0x000fca0008000025 */
[----:B------:R-:W-:-:S05]  /*a140*/  F2FP.SATFINITE.E4M3.F32.PACK_AB_MERGE_C R37, RZ, R37, RZ ;  /* 0x00000025ff25723e */ /* 0x000fca00048070ff */
[----:B------:R2:W-:Y:S01]  /*a150*/  @!P2 STG.E.U8 desc[UR18][R24.64], R37 ;  /* 0x000000251800a986 */ /* 0x0005e2000c101112 */
[----:B------:R-:W-:Y:S05]  /*a160*/  @P3 BRA `(.L_x_44) ;  /* 0x0000000000043947 */ /* 0x000fea0003800000 */
[----:B------:R3:W5:Y:S02]  /*a170*/  LDG.E.U8 R36, desc[UR18][R28.64+0x1] ;  /* 0x000001121c247981 */ /* 0x000764000c1e1100 */
.L_x_44:
[----:B------:R-:W-:Y:S05]  /*a180*/  BSYNC B1 ;  /* 0x0000000000017941 */ /* 0x000fea0003800000 */
.L_x_43:
[----:B-----5:R-:W-:Y:S01]  /*a190*/  LOP3.LUT R36, R36, 0xff, RZ, 0xc0, !PT ;  /* 0x000000ff24247812 */ /* 0x020fe200078ec0ff */
[----:B------:R-:W-:Y:S01]  /*a1a0*/  BSSY B1, `(.L_x_45) ;  /* 0x0000012000017945 */ /* 0x000fe20003800000 */
[----:B--2---:R-:W-:Y:S02]  /*a1b0*/  IADD3 R37, P2, R30, 0x8, RZ ;  /* 0x000000081e257810 */ /* 0x004fe40007f5e0ff */
[----:B------:R-:W-:Y:S02]  /*a1c0*/  F2FP.F16.E4M3.UNPACK_B R36, R36 ;  /* 0x00000024ff24723e */ /* 0x000fe400020006ff */
[----:B------:R-:W-:Y:S01]  /*a1d0*/  ISETP.LT.OR P0, PT, R34, 0x9, !P0 ;  /* 0x000000092200780c */ /* 0x000fe20004701670 */
[----:B------:R-:W-:Y:S02]  /*a1e0*/  IMAD.X R30, RZ, RZ, R31, P2 ;  /* 0x000000ffff1e7224 */ /* 0x000fe400010e061f */
[----:B------:R-:W-:Y:S02]  /*a1f0*/  HADD2.F32 R36, -RZ, R36.H0_H0 ;  /* 0x20000024ff247230 */ /* 0x000fe40000004100 */
[----:B------:R-:W-:-:S02]  /*a200*/  IMAD R30, R30, UR4, RZ ;  /* 0x000000041e1e7c24 */ /* 0x000fc4000f8e02ff */
[----:B------:R-:W-:-:S04]  /*a210*/  IMAD.WIDE.U32 R32, R37, UR4, R32 ;  /* 0x0000000425207c25 */ /* 0x000fc8000f8e0020 */
[----:B------:R-:W-:Y:S01]  /*a220*/  FMUL R36, R36, UR24 ;  /* 0x0000001824247c20 */ /* 0x000fe20008400000 */
[----:B------:R-:W-:-:S03]  /*a230*/  IMAD R37, R37, UR5, R30 ;  /* 0x0000000525257c24 */ /* 0x000fc6000f8e021e */
[----:B------:R-:W-:Y:S01]  /*a240*/  FFMA R36, R225, UR25, R36 ;  /* 0x00000019e1247c23 */ /* 0x000fe20008000024 */
[----:B------:R-:W-:Y:S02]  /*a250*/  IADD3 R30, P2, R32, UR8, RZ ;  /* 0x00000008201e7c10 */ /* 0x000fe4000ff5e0ff */
[----:B------:R-:W-:Y:S02]  /*a260*/  PRMT R32, RZ, 0x7610, R32 ;  /* 0x00007610ff207816 */ /* 0x000fe40000000020 */
[----:B------:R-:W-:Y:S02]  /*a270*/  F2FP.SATFINITE.E4M3.F32.PACK_AB_MERGE_C R39, RZ, R36, RZ ;  /* 0x00000024ff27723e */ /* 0x000fe400048070ff */
[----:B------:R-:W-:-:S03]  /*a280*/  IADD3.X R31, R33, UR9, R37, P2, !PT ;  /* 0x00000009211f7c10 */ /* 0x000fc600097fe425 */
[----:B------:R2:W-:Y:S01]  /*a290*/  @!P3 STG.E.U8 desc[UR18][R24.64+0x1], R39 ;  /* 0x000001271800b986 */ /* 0x0005e2000c101112 */
[----:B------:R-:W-:Y:S05]  /*a2a0*/  @P0 BRA `(.L_x_46) ;  /* 0x0000000000040947 */ /* 0x000fea0003800000 */
[----:B------:R4:W5:Y:S02]  /*a2b0*/  LDG.E.U8 R32, desc[UR18][R30.64] ;  /* 0x000000121e207981 */ /* 0x000964000c1e1100 */
.L_x_46:
[----:B------:R-:W-:Y:S05]  /*a2c0*/  BSYNC B1 ;  /* 0x0000000000017941 */ /* 0x000fea0003800000 */
.L_x_45:
[----:B-----5:R-:W-:Y:S01]  /*a2d0*/  LOP3.LUT R32, R32, 0xff, RZ, 0xc0, !PT ;  /* 0x000000ff20207812 */ /* 0x020fe200078ec0ff */
[----:B------:R-:W-:Y:S01]  /*a2e0*/  BSSY B1, `(.L_x_47) ;  /* 0x000000b000017945 */ /* 0x000fe20003800000 */
[----:B------:R-:W-:Y:S02]  /*a2f0*/  ISETP.LT.OR P1, PT, R34, 0x9, !P1 ;  /* 0x000000092200780c */ /* 0x000fe40004f21670 */
[----:B------:R-:W-:-:S05]  /*a300*/  F2FP.F16.E4M3.UNPACK_B R32, R32 ;  /* 0x00000020ff20723e */ /* 0x000fca00020006ff */
        /* <DEDUP_REMOVED lines=8> */
.L_x_48:
[----:B------:R-:W-:Y:S05]  /*a390*/  BSYNC B1 ;  /* 0x0000000000017941 */ /* 0x000fea0003800000 */
.L_x_47:
[----:B-----5:R-:W-:Y:S01]  /*a3a0*/  LOP3.LUT R32, R32, 0xff, RZ, 0xc0, !PT ;  /* 0x000000ff20207812 */ /* 0x020fe200078ec0ff */
[----:B------:R-:W-:Y:S01]  /*a3b0*/  BSSY B1, `(.L_x_49) ;  /* 0x000000c000017945 */ /* 0x000fe20003800000 */
[----:B------:R-:W-:Y:S02]  /*a3c0*/  ISETP.GE.AND P0, PT, R35, 0x9, PT ;  /* 0x000000092300780c */ /* 0x000fe40003f06270 */
[----:B------:R-:W-:Y:S02]  /*a3d0*/  F2FP.F16.E4M3.UNPACK_B R32, R32 ;  /* 0x00000020ff20723e */ /* 0x000fe400020006ff */
[----:B------:R-:W-:-:S03]  /*a3e0*/  ISETP.LT.OR P2, PT, R34, 0x1, !P0 ;  /* 0x000000012200780c */ /* 0x000fc60004741670 */
[----:B------:R-:W-:-:S05]  /*a3f0*/  HADD2.F32 R32, -RZ, R32.H0_H0 ;  /* 0x20000020ff207230 */ /* 0x000fca0000004100 */
[----:B------:R-:W-:-:S04]  /*a400*/  FMUL R32, R32, UR24 ;  /* 0x0000001820207c20 */ /* 0x000fc80008400000 */
[----:B------:R-:W-:-:S05]  /*a410*/  FFMA R32, R223, UR25, R32 ;  /* 0x00000019df207c23 */ /* 0x000fca0008000020 */
[----:B0-----:R-:W-:Y:S02]  /*a420*/  F2FP.SATFINITE.E4M3.F32.PACK_AB_MERGE_C R33, RZ, R32, RZ ;  /* 0x00000020ff21723e */ /* 0x001fe400048070ff */
[----:B------:R-:W-:-:S03]  /*a430*/  PRMT R32, RZ, 0x7610, R32 ;  /* 0x00007610ff207816 */ /* 0x000fc60000000020 */
[----:B------:R0:W-:Y:S01]  /*a440*/  @!P1 STG.E.U8 desc[UR18][R26.64+0x1], R33 ;  /* 0x000001211a009986 */ /* 0x0001e2000c101112 */
[----:B------:R-:W-:Y:S05]  /*a450*/  @P2 BRA `(.L_x_50) ;  /* 0x0000000000042947 */ /* 0x000fea0003800000 */
[----:B------:R0:W5:Y:S02]  /*a460*/  LDG.E.U8 R32, desc[UR18][R28.64+0x8] ;  /* 0x000008121c207981 */ /* 0x000164000c1e1100 */
.L_x_50:
[----:B------:R-:W-:Y:S05]  /*a470*/  BSYNC B1 ;  /* 0x0000000000017941 */ /* 0x000fea0003800000 */
.L_x_49:
[----:B-----5:R-:W-:Y:S01]  /*a480*/  LOP3.LUT R32, R32, 0xff, RZ, 0xc0, !PT ;  /* 0x000000ff20207812 */ /* 0x020fe200078ec0ff */
[----:B------:R-:W-:Y:S01]  /*a490*/  BSSY B1, `(.L_x_51) ;  /* 0x000000c000017945 */ /* 0x000fe20003800000 */
[----:B------:R-:W-:Y:S02]  /*a4a0*/  ISETP.GE.AND P1, PT, R35, 0xa, PT ;  /* 0x0000000a2300780c */ /* 0x000fe40003f26270 */
[----:B------:R-:W-:Y:S02]  /*a4b0*/  F2FP.F16.E4M3.UNPACK_B R32, R32 ;  /* 0x00000020ff20723e */ /* 0x000fe400020006ff */
[----:B------:R-:W-:-:S03]  /*a4c0*/  ISETP.LT.OR P3, PT, R34, 0x1, !P1 ;  /* 0x000000012200780c */ /* 0x000fc60004f61670 */
[----:B------:R-:W-:-:S05]  /*a4d0*/  HADD2.F32 R32, -RZ, R32.H0_H0 ;  /* 0x20000020ff207230 */ /* 0x000fca0000004100 */
[----:B0-----:R-:W-:Y:S01]  /*a4e0*/  FMUL R33, R32, UR24 ;  /* 0x0000001820217c20 */ /* 0x001fe20008400000 */
[----:B------:R-:W-:-:S03]  /*a4f0*/  PRMT R32, RZ, 0x7610, R32 ;  /* 0x00007610ff207816 */ /* 0x000fc60000000020 */
[----:B------:R-:W-:-:S05]  /*a500*/  FFMA R33, R222, UR25, R33 ;  /* 0x00000019de217c23 */ /* 0x000fca0008000021 */
[----:B------:R-:W-:-:S05]  /*a510*/  F2FP.SATFINITE.E4M3.F32.PACK_AB_MERGE_C R33, RZ, R33, RZ ;  /* 0x00000021ff21723e */ /* 0x000fca00048070ff */
[----:B------:R0:W-:Y:S01]  /*a520*/  @!P2 STG.E.U8 desc[UR18][R24.64+0x8], R33 ;  /* 0x000008211800a986 */ /* 0x0001e2000c101112 */
[----:B------:R-:W-:Y:S05]  /*a530*/  @P3 BRA `(.L_x_52) ;  /* 0x0000000000043947 */ /* 0x000fea0003800000 */
[----:B------:R0:W5:Y:S02]  /*a540*/  LDG.E.U8 R32, desc[UR18][R28.64+0x9] ;  /* 0x000009121c207981 */ /* 0x000164000c1e1100 */
.L_x_52:
[----:B------:R-:W-:Y:S05]  /*a550*/  BSYNC B1 ;  /* 0x0000000000017941 */ /* 0x000fea0003800000 */
.L_x_51:
[----:B-----5:R-:W-:Y:S01]  /*a560*/  LOP3.LUT R32, R32, 0xff, RZ, 0xc0, !PT ;  /* 0x000000ff20207812 */ /* 0x020fe200078ec0ff */
[----:B------:R-:W-:Y:S01]  /*a570*/  BSSY B1, `(.L_x_53) ;  /* 0x000000b000017945 */ /* 0x000fe20003800000 */
[----:B------:R-:W-:Y:S02]  /*a580*/  ISETP.LT.OR P0, PT, R34, 0x9, !P0 ;  /* 0x000000092200780c */ /* 0x000fe40004701670 */
[----:B------:R-:W-:-:S05]  /*a590*/  F2FP.F16.E4M3.UNPACK_B R32, R32 ;  /* 0x00000020ff20723e */ /* 0x000fca00020006ff */
        /* <DEDUP_REMOVED lines=8> */
.L_x_54:
[----:B------:R-:W-:Y:S05]  /*a620*/  BSYNC B1 ;  /* 0x0000000000017941 */ /* 0x000fea0003800000 */
.L_x_53:
[----:B-----5:R-:W-:Y:S01]  /*a630*/  LOP3.LUT R32, R32, 0xff, RZ, 0xc0, !PT ;  /* 0x000000ff20207812 */ /* 0x020fe200078ec0ff */
[----:B------:R-:W-:Y:S01]  /*a640*/  BSSY B1, `(.L_x_55) ;  /* 0x000000b000017945 */ /* 0x000fe20003800000 */
[----:B------:R-:W-:Y:S02]  /*a650*/  ISETP.LT.OR P1, PT, R34, 0x9, !P1 ;  /* 0x000000092200780c */ /* 0x000fe40004f21670 */
[----:B------:R-:W-:-:S05]  /*a660*/  F2FP.F16.E4M3.UNPACK_B R32, R32 ;  /* 0x00000020ff20723e */ /* 0x000fca00020006ff */
        /* <DEDUP_REMOVED lines=8> */
.L_x_56:
[----:B------:R-:W-:Y:S05]  /*a6f0*/  BSYNC B1 ;  /* 0x0000000000017941 */ /* 0x000fea0003800000 */
.L_x_55:
        /* <DEDUP_REMOVED lines=13> */
.L_x_58:
[----:B------:R-:W-:Y:S05]  /*a7d0*/  BSYNC B1 ;  /* 0x0000000000017941 */ /* 0x000fea0003800000 */
.L_x_57:
        /* <DEDUP_REMOVED lines=13> */
.L_x_60:
[----:B------:R-:W-:Y:S05]  /*a8b0*/  BSYNC B1 ;  /* 0x0000000000017941 */ /* 0x000fea0003800000 */
.L_x_59:
        /* <DEDUP_REMOVED lines=12> */
.L_x_62:
[----:B------:R-:W-:Y:S05]  /*a980*/  BSYNC B1 ;  /* 0x0000000000017941 */ /* 0x000fea0003800000 */
.L_x_61:
        /* <DEDUP_REMOVED lines=12> */
.L_x_64:
[----:B------:R-:W-:Y:S05]  /*aa50*/  BSYNC B1 ;  /* 0x0000000000017941 */ /* 0x000fea0003800000 */
.L_x_63:
[----:B-----5:R-:W-:Y:S01]  /*aa60*/  LOP3.LUT R32, R32, 0xff, RZ, 0xc0, !PT ;  /* 0x000000ff20207812 */ /* 0x020fe200078ec0ff */
[----:B------:R-:W-:Y:S01]  /*aa70*/  BSSY B1, `(.L_x_65) ;  /* 0x000000c000017945 */ /* 0x000fe20003800000 */
[----:B------:R-:W-:Y:S02]  /*aa80*/  ISETP.GE.AND P0, PT, R35, 0x19, PT ;  /* 0x000000192300780c */ /* 0x000fe40003f06270 */
[----:B------:R-:W-:Y:S02]  /*aa90*/  F2FP.F16.E4M3.UNPACK_B R32, R32 ;  /* 0x00000020ff20723e */ /* 0x000fe400020006ff */
[----:B------:R-:W-:-:S03]  /*aaa0*/  ISETP.LT.OR P2, PT, R34, 0x1, !P0 ;  /* 0x000000012200780c */ /* 0x000fc60004741670 */
[----:B------:R-:W-:-:S05]  /*aab0*/  HADD2.F32 R32, -RZ, R32.H0_H0 ;  /* 0x20000020ff207230 */ /* 0x000fca0000004100 */
[----:B------:R-:W-:-:S04]  /*aac0*/  FMUL R32, R32, UR24 ;  /* 0x0000001820207c20 */ /* 0x000fc80008400000 */
[----:B------:R-:W-:Y:S01]  /*aad0*/  FFMA R32, R23, UR25, R32 ;  /* 0x0000001917207c23 */ /* 0x000fe20008000020 */
[----:B------:R-:W-:-:S04]  /*aae0*/  PRMT R23, RZ, 0x7610, R23 ;  /* 0x00007610ff177816 */ /* 0x000fc80000000017 */
[----:B0-----:R-:W-:-:S05]  /*aaf0*/  F2FP.SATFINITE.E4M3.F32.PACK_AB_MERGE_C R33, RZ, R32, RZ ;  /* 0x00000020ff21723e */ /* 0x001fca00048070ff */
[----:B------:R0:W-:Y:S01]  /*ab00*/  @!P1 STG.E.U8 desc[UR18][R26.64+0x11], R33 ;  /* 0x000011211a009986 */ /* 0x0001e2000c101112 */
[----:B------:R-:W-:Y:S05]  /*ab10*/  @P2 BRA `(.L_x_66) ;  /* 0x0000000000042947 */ /* 0x000fea0003800000 */
[----:B------:R0:W5:Y:S02]  /*ab20*/  LDG.E.U8 R23, desc[UR18][R28.64+0x18] ;  /* 0x000018121c177981 */ /* 0x000164000c1e1100 */
.L_x_66:
[----:B------:R-:W-:Y:S05]  /*ab30*/  BSYNC B1 ;  /* 0x0000000000017941 */ /* 0x000fea0003800000 */
.L_x_65:
        /* <DEDUP_REMOVED lines=9> */
[----:B------:R-:W-:-:S05]  /*abd0*/  F2FP.SATFINITE.E4M3.F32.PACK_AB_MERGE_C R23, RZ, R23, RZ ;  /* 0x00000017ff17723e */ /* 0x000fca00048070ff */
[----:B------:R0:W-:Y:S01]  /*abe0*/  @!P2 STG.E.U8 desc[UR18][R24.64+0x18], R23 ;  /* 0x000018171800a986 */ /* 0x0001e2000c101112 */
[----:B------:R-:W-:Y:S05]  /*abf0*/  @P3 BRA `(.L_x_68) ;  /* 0x0000000000043947 */ /* 0x000fea0003800000 */
[----:B------:R0:W5:Y:S02]  /*ac00*/  LDG.E.U8 R22, desc[UR18][R28.64+0x19] ;  /* 0x000019121c167981 */ /* 0x000164000c1e1100 */
.L_x_68:
[----:B------:R-:W-:Y:S05]  /*ac10*/  BSYNC B1 ;  /* 0x0000000000017941 */ /* 0x000fea0003800000 */
.L_x_67:
[----:B-----5:R-:W-:Y:S01]  /*ac20*/  LOP3.LUT R22, R22, 0xff, RZ, 0xc0, !PT ;  /* 0x000000ff16167812 */ /* 0x020fe200078ec0ff */
[----:B------:R-:W-:Y:S01]  /*ac30*/  BSSY B1, `(.L_x_69) ;  /* 0x000000b000017945 */ /* 0x000fe20003800000 */
[----:B------:R-:W-:Y:S02]  /*ac40*/  ISETP.LT.OR P0, PT, R34, 0x9, !P0 ;  /* 0x000000092200780c */ /* 0x000fe40004701670 */
[----:B------:R-:W-:-:S05]  /*ac50*/  F2FP.F16.E4M3.UNPACK_B R22, R22 ;  /* 0x00000016ff16723e */ /* 0x000fca00020006ff */
        /* <DEDUP_REMOVED lines=8> */
.L_x_70:
[----:B------:R-:W-:Y:S05]  /*ace0*/  BSYNC B1 ;  /* 0x0000000000017941 */ /* 0x000fea0003800000 */
.L_x_69:
        /* <DEDUP_REMOVED lines=12> */
.L_x_72:
[----:B------:R-:W-:Y:S05]  /*adb0*/  BSYNC B1 ;  /* 0x0000000000017941 */ /* 0x000fea0003800000 */
.L_x_71:
        /* <DEDUP_REMOVED lines=13> */
.L_x_74:
[----:B------:R-:W-:Y:S05]  /*ae90*/  BSYNC B1 ;  /* 0x0000000000017941 */ /* 0x000fea0003800000 */
.L_x_73:
        /* <DEDUP_REMOVED lines=13> */
.L_x_76:
[----:B------:R-:W-:Y:S05]  /*af70*/  BSYNC B1 ;  /* 0x0000000000017941 */ /* 0x000fea0003800000 */
.L_x_75:
        /* <DEDUP_REMOVED lines=12> */
.L_x_78:
[----:B------:R-:W-:Y:S05]  /*b040*/  BSYNC B1 ;  /* 0x0000000000017941 */ /* 0x000fea0003800000 */
.L_x_77:
        /* <DEDUP_REMOVED lines=12> */
.L_x_80:
[----:B------:R-:W-:Y:S05]  /*b110*/  BSYNC B1 ;  /* 0x0000000000017941 */ /* 0x000fea0003800000 */
.L_x_79:
        /* <DEDUP_REMOVED lines=13> */
.L_x_82:
[----:B------:R-:W-:Y:S05]  /*b1f0*/  BSYNC B1 ;  /* 0x0000000000017941 */ /* 0x000fea0003800000 */
.L_x_81:
        /* <DEDUP_REMOVED lines=13> */
.L_x_84:
[----:B------:R-:W-:Y:S05]  /*b2d0*/  BSYNC B1 ;  /* 0x0000000000017941 */ /* 0x000fea0003800000 */
.L_x_83:
        /* <DEDUP_REMOVED lines=12> */
.L_x_86:
[----:B------:R-:W-:Y:S05]  /*b3a0*/  BSYNC B1 ;  /* 0x0000000000017941 */ /* 0x000fea0003800000 */
.L_x_85:
        /* <DEDUP_REMOVED lines=12> */
.L_x_88:
[----:B------:R-:W-:Y:S05]  /*b470*/  BSYNC B1 ;  /* 0x0000000000017941 */ /* 0x000fea0003800000 */
.L_x_87:
        /* <DEDUP_REMOVED lines=13> */
.L_x_90:
[----:B------:R-:W-:Y:S05]  /*b550*/  BSYNC B1 ;  /* 0x0000000000017941 */ /* 0x000fea0003800000 */
.L_x_89:
        /* <DEDUP_REMOVED lines=13> */
.L_x_92:
[----:B------:R-:W-:Y:S05]  /*b630*/  BSYNC B1 ;  /* 0x0000000000017941 */ /* 0x000fea0003800000 */
.L_x_91:
        /* <DEDUP_REMOVED lines=12> */
.L_x_94:
[----:B------:R-:W-:Y:S05]  /*b700*/  BSYNC B1 ;  /* 0x0000000000017941 */ /* 0x000fea0003800000 */
.L_x_93:
        /* <DEDUP_REMOVED lines=12> */
.L_x_96:
[----:B------:R-:W-:Y:S05]  /*b7d0*/  BSYNC B1 ;  /* 0x0000000000017941 */ /* 0x000fea0003800000 */
.L_x_95:
        /* <DEDUP_REMOVED lines=13> */
.L_x_98:
[----:B------:R-:W-:Y:S05]  /*b8b0*/  BSYNC B1 ;  /* 0x0000000000017941 */ /* 0x000fea0003800000 */
.L_x_97:
        /* <DEDUP_REMOVED lines=13> */
.L_x_100:
[----:B------:R-:W-:Y:S05]  /*b990*/  BSYNC B1 ;  /* 0x0000000000017941 */ /* 0x000fea0003800000 */
.L_x_99:
        /* <DEDUP_REMOVED lines=12> */
.L_x_102:
[----:B------:R-:W-:Y:S05]  /*ba60*/  BSYNC B1 ;  /* 0x0000000000017941 */ /* 0x000fea0003800000 */
.L_x_101:
        /* <DEDUP_REMOVED lines=12> */
.L_x_104:
[----:B------:R-:W-:Y:S05]  /*bb30*/  BSYNC B1 ;  /* 0x0000000000017941 */ /* 0x000fea0003800000 */
.L_x_103:
        /* <DEDUP_REMOVED lines=13> */
.L_x_106:
[----:B------:R-:W-:Y:S05]  /*bc10*/  BSYNC B1 ;  /* 0x0000000000017941 */ /* 0x000fea0003800000 */
.L_x_105:
        /* <DEDUP_REMOVED lines=13> */
.L_x_108:
[----:B------:R-:W-:Y:S05]  /*bcf0*/  BSYNC B1 ;  /* 0x0000000000017941 */ /* 0x000fea0003800000 */
.L_x_107:
[----:B-----5:R-:W-:Y:S01]  /*bd00*/  LOP3.LUT R2, R2, 0xff, RZ, 0xc0, !PT ;  /* 0x000000ff02027812 */ /* 0x020fe200078ec0ff */
[----:B------:R-:W-:Y:S01]  /*bd10*/  BSSY B1, `(.L_x_109) ;  /* 0x000000b000017945 */ /* 0x000fe20003800000 */
[----:B------:R-:W-:Y:S02]  /*bd20*/  ISETP.LT.OR P0, PT, R34, 0x9, !P0 ;  /* 0x000000092200780c */ /* 0x000fe40004701670 */
[----:B------:R-:W-:-:S05]  /*bd30*/  F2FP.F16.E4M3.UNPACK_B R2, R2 ;  /* 0x00000002ff02723e */ /* 0x000fca00020006ff */
[----:B------:R-:W-:-:S05]  /*bd40*/  HADD2.F32 R2, -RZ, R2.H0_H0 ;  /* 0x20000002ff027230 */ /* 0x000fca0000004100 */
[----:B0-----:R-:W-:-:S04]  /*bd50*/  FMUL R3, R2, UR24 ;  /* 0x0000001802037c20 */ /* 0x001fc80008400000 */
[----:B------:R-:W-:Y:S01]  /*bd60*/  FFMA R3, R0, UR25, R3 ;  /* 0x0000001900037c23 */ /* 0x000fe20008000003 */
[----:B------:R-:W-:-:S04]  /*bd70*/  PRMT R0, RZ, 0x7610, R0 ;  /* 0x00007610ff007816 */ /* 0x000fc80000000000 */
[----:B------:R-:W-:-:S05]  /*bd80*/  F2FP.SATFINITE.E4M3.F32.PACK_AB_MERGE_C R3, RZ, R3, RZ ;  /* 0x00000003ff03723e */ /* 0x000fca00048070ff */
[----:B------:R0:W-:Y:S01]  /*bd90*/  @!P3 STG.E.U8 desc[UR18][R24.64+0x41], R3 ;  /* 0x000041031800b986 */ /* 0x0001e2000c101112 */
[----:B------:R-:W-:Y:S05]  /*bda0*/  @P0 BRA `(.L_x_110) ;  /* 0x0000000000040947 */ /* 0x000fea0003800000 */
[----:B------:R0:W5:Y:S02]  /*bdb0*/  LDG.E.U8 R0, desc[UR18][R30.64+0x40] ;  /* 0x000040121e007981 */ /* 0x000164000c1e1100 */
.L_x_110:
[----:B------:R-:W-:Y:S05]  /*bdc0*/  BSYNC B1 ;  /* 0x0000000000017941 */ /* 0x000fea0003800000 */
.L_x_109:
[----:B------:R-:W2:Y:S01]  /*bdd0*/  LDL.LU R2, [R1] ;  /* 0x0000000001027983 */ /* 0x000ea20000300800 */
[----:B-----5:R-:W-:Y:S01]  /*bde0*/  LOP3.LUT R0, R0, 0xff, RZ, 0xc0, !PT ;  /* 0x000000ff00007812 */ /* 0x020fe200078ec0ff */
[----:B------:R-:W-:Y:S01]  /*bdf0*/  BSSY B1, `(.L_x_111) ;  /* 0x000000b000017945 */ /* 0x000fe20003800000 */
[----:B------:R-:W-:Y:S02]  /*be00*/  ISETP.LT.OR P1, PT, R34, 0x9, !P1 ;  /* 0x000000092200780c */ /* 0x000fe40004f21670 */
[----:B------:R-:W-:-:S05]  /*be10*/  F2FP.F16.E4M3.UNPACK_B R0, R0 ;  /* 0x00000000ff00723e */ /* 0x000fca00020006ff */
[----:B------:R-:W-:-:S05]  /*be20*/  HADD2.F32 R0, -RZ, R0.H0_H0 ;  /* 0x20000000ff007230 */ /* 0x000fca0000004100 */
[----:B------:R-:W-:-:S04]  /*be30*/  FMUL R0, R0, UR24 ;  /* 0x0000001800007c20 */ /* 0x000fc80008400000 */
[----:B--2---:R-:W-:-:S05]  /*be40*/  FFMA R0, R2, UR25, R0 ;  /* 0x0000001902007c23 */ /* 0x004fca0008000000 */
[----:B0-----:R-:W-:Y:S02]  /*be50*/  F2FP.SATFINITE.E4M3.F32.PACK_AB_MERGE_C R3, RZ, R0, RZ ;  /* 0x00000000ff03723e */ /* 0x001fe400048070ff */
[----:B------:R-:W-:-:S03]  /*be60*/  PRMT R0, RZ, 0x7610, R0 ;  /* 0x00007610ff007816 */ /* 0x000fc60000000000 */
[----:B------:R0:W-:Y:S01]  /*be70*/  @!P0 STG.E.U8 desc[UR18][R26.64+0x40], R3 ;  /* 0x000040031a008986 */ /* 0x0001e2000c101112 */
[----:B------:R-:W-:Y:S05]  /*be80*/  @P1 BRA `(.L_x_112) ;  /* 0x0000000000041947 */ /* 0x000fea0003800000 */
[----:B------:R2:W5:Y:S02]  /*be90*/  LDG.E.U8 R0, desc[UR18][R30.64+0x41] ;  /* 0x000041121e007981 */ /* 0x000564000c1e1100 */
.L_x_112:
[----:B------:R-:W-:Y:S05]  /*bea0*/  BSYNC B1 ;  /* 0x0000000000017941 */ /* 0x000fea0003800000 */
.L_x_111:
[----:B------:R-:W3:Y:S01]  /*beb0*/  LDL.LU R2, [R1+0x4] ;  /* 0x0000040001027983 */ /* 0x000ee20000300800 */
[----:B-----5:R-:W-:Y:S01]  /*bec0*/  LOP3.LUT R0, R0, 0xff, RZ, 0xc0, !PT ;  /* 0x000000ff00007812 */ /* 0x020fe200078ec0ff */
[----:B------:R-:W-:Y:S01]  /*bed0*/  BSSY B1, `(.L_x_113) ;  /* 0x000000c000017945 */ /* 0x000fe20003800000 */
[----:B------:R-:W-:Y:S02]  /*bee0*/  ISETP.GE.AND P0, PT, R35, 0x49, PT ;  /* 0x000000492300780c */ /* 0x000fe40003f06270 */
[----:B------:R-:W-:Y:S02]  /*bef0*/  F2FP.F16.E4M3.UNPACK_B R0, R0 ;  /* 0x00000000ff00723e */ /* 0x000fe400020006ff */
[----:B------:R-:W-:-:S03]  /*bf00*/  ISETP.LT.OR P2, PT, R34, 0x1, !P0 ;  /* 0x000000012200780c */ /* 0x000fc60004741670 */
[----:B------:R-:W-:-:S05]  /*bf10*/  HADD2.F32 R0, -RZ, R0.H0_H0 ;  /* 0x20000000ff007230 */ /* 0x000fca0000004100 */
[----:B------:R-:W-:-:S04]  /*bf20*/  FMUL R0, R0, UR24 ;  /* 0x0000001800007c20 */ /* 0x000fc80008400000 */
[----:B---3--:R-:W-:-:S05]  /*bf30*/  FFMA R0, R2, UR25, R0 ;  /* 0x0000001902007c23 */ /* 0x008fca0008000000 */
[----:B0-----:R-:W-:Y:S02]  /*bf40*/  F2FP.SATFINITE.E4M3.F32.PACK_AB_MERGE_C R3, RZ, R0, RZ ;  /* 0x00000000ff03723e */ /* 0x001fe400048070ff */
[----:B------:R-:W-:-:S03]  /*bf50*/  PRMT R0, RZ, 0x7610, R0 ;  /* 0x00007610ff007816 */ /* 0x000fc60000000000 */
[----:B------:R0:W-:Y:S01]  /*bf60*/  @!P1 STG.E.U8 desc[UR18][R26.64+0x41], R3 ;  /* 0x000041031a009986 */ /* 0x0001e2000c101112 */
[----:B------:R-:W-:Y:S05]  /*bf70*/  @P2 BRA `(.L_x_114) ;  /* 0x0000000000042947 */ /* 0x000fea0003800000 */
[----:B------:R3:W5:Y:S02]  /*bf80*/  LDG.E.U8 R0, desc[UR18][R28.64+0x48] ;  /* 0x000048121c007981 */ /* 0x000764000c1e1100 */
.L_x_114:
[----:B------:R-:W-:Y:S05]  /*bf90*/  BSYNC B1 ;  /* 0x0000000000017941 */ /* 0x000fea0003800000 */
.L_x_113:
[----:B------:R-:W2:Y:S01]  /*bfa0*/  LDL.LU R2, [R1+0x8] ;  /* 0x0000080001027983 */ /* 0x000ea20000300800 */
[----:B-----5:R-:W-:Y:S01]  /*bfb0*/  LOP3.LUT R0, R0, 0xff, RZ, 0xc0, !PT ;  /* 0x000000ff00007812 */ /* 0x020fe200078ec0ff */
[----:B------:R-:W-:Y:S01]  /*bfc0*/  BSSY B1, `(.L_x_115) ;  /* 0x000000c000017945 */ /* 0x000fe20003800000 */
[----:B------:R-:W-:Y:S02]  /*bfd0*/  ISETP.GE.AND P1, PT, R35, 0x4a, PT ;  /* 0x0000004a2300780c */ /* 0x000fe40003f26270 */
[----:B------:R-:W-:Y:S02]  /*bfe0*/  F2FP.F16.E4M3.UNPACK_B R0, R0 ;  /* 0x00000000ff00723e */ /* 0x000fe400020006ff */
[----:B------:R-:W-:-:S03]  /*bff0*/  ISETP.LT.OR P3, PT, R34, 0x1, !P1 ;  /* 0x000000012200780c */ /* 0x000fc60004f61670 */
        /* <DEDUP_REMOVED lines=8> */
.L_x_116:
[----:B------:R-:W-:Y:S05]  /*c080*/  BSYNC B1 ;  /* 0x0000000000017941 */ /* 0x000fea0003800000 */
.L_x_115:
[----:B------:R-:W3:Y:S01]  /*c090*/  LDL.LU R2, [R1+0xc] ;  /* 0x00000c0001027983 */ /* 0x000ee20000300800 */
[----:B-----5:R-:W-:Y:S01]  /*c0a0*/  LOP3.LUT R0, R0, 0xff, RZ, 0xc0, !PT ;  /* 0x000000ff00007812 */ /* 0x020fe200078ec0ff */
[----:B------:R-:W-:Y:S01]  /*c0b0*/  BSSY B1, `(.L_x_117) ;  /* 0x000000b000017945 */ /* 0x000fe20003800000 */
[----:B------:R-:W-:Y:S02]  /*c0c0*/  ISETP.LT.OR P0, PT, R34, 0x9, !P0 ;  /* 0x000000092200780c */ /* 0x000fe40004701670 */
[----:B------:R-:W-:-:S05]  /*c0d0*/  F2FP.F16.E4M3.UNPACK_B R0, R0 ;  /* 0x00000000ff00723e */ /* 0x000fca00020006ff */
        /* <DEDUP_REMOVED lines=8> */
.L_x_118:
[----:B------:R-:W-:Y:S05]  /*c160*/  BSYNC B1 ;  /* 0x0000000000017941 */ /* 0x000fea0003800000 */
.L_x_117:
[----:B------:R-:W2:Y:S01]  /*c170*/  LDL.LU R2, [R1+0x10] ;  /* 0x0000100001027983 */ /* 0x000ea20000300800 */
        /* <DEDUP_REMOVED lines=12> */
.L_x_120:
[----:B------:R-:W-:Y:S05]  /*c240*/  BSYNC B1 ;  /* 0x0000000000017941 */ /* 0x000fea0003800000 */
.L_x_119:
        /* <DEDUP_REMOVED lines=14> */
.L_x_122:
[----:B------:R-:W-:Y:S05]  /*c330*/  BSYNC B1 ;  /* 0x0000000000017941 */ /* 0x000fea0003800000 */
.L_x_121:
        /* <DEDUP_REMOVED lines=14> */
.L_x_124:
[----:B------:R-:W-:Y:S05]  /*c420*/  BSYNC B1 ;  /* 0x0000000000017941 */ /* 0x000fea0003800000 */
.L_x_123:
        /* <DEDUP_REMOVED lines=13> */
.L_x_126:
[----:B------:R-:W-:Y:S05]  /*c500*/  BSYNC B1 ;  /* 0x0000000000017941 */ /* 0x000fea0003800000 */
.L_x_125:
        /* <DEDUP_REMOVED lines=13> */
.L_x_128:
[----:B------:R-:W-:Y:S05]  /*c5e0*/  BSYNC B1 ;  /* 0x0000000000017941 */ /* 0x000fea0003800000 */
.L_x_127:
        /* <DEDUP_REMOVED lines=14> */
.L_x_130:
[----:B------:R-:W-:Y:S05]  /*c6d0*/  BSYNC B1 ;  /* 0x0000000000017941 */ /* 0x000fea0003800000 */
.L_x_129:
        /* <DEDUP_REMOVED lines=14> */
.L_x_132:
[----:B------:R-:W-:Y:S05]  /*c7c0*/  BSYNC B1 ;  /* 0x0000000000017941 */ /* 0x000fea0003800000 */
.L_x_131:
        /* <DEDUP_REMOVED lines=13> */
.L_x_134:
[----:B------:R-:W-:Y:S05]  /*c8a0*/  BSYNC B1 ;  /* 0x0000000000017941 */ /* 0x000fea0003800000 */
.L_x_133:
        /* <DEDUP_REMOVED lines=13> */
.L_x_136:
[----:B------:R-:W-:Y:S05]  /*c980*/  BSYNC B1 ;  /* 0x0000000000017941 */ /* 0x000fea0003800000 */
.L_x_135:
        /* <DEDUP_REMOVED lines=14> */
.L_x_138:
[----:B------:R-:W-:Y:S05]  /*ca70*/  BSYNC B1 ;  /* 0x0000000000017941 */ /* 0x000fea0003800000 */
.L_x_137:
        /* <DEDUP_REMOVED lines=14> */
.L_x_140:
[----:B------:R-:W-:Y:S05]  /*cb60*/  BSYNC B1 ;  /* 0x0000000000017941 */ /* 0x000fea0003800000 */
.L_x_139:
        /* <DEDUP_REMOVED lines=13> */
.L_x_142:
[----:B------:R-:W-:Y:S05]  /*cc40*/  BSYNC B1 ;  /* 0x0000000000017941 */ /* 0x000fea0003800000 */
.L_x_141:
        /* <DEDUP_REMOVED lines=13> */
.L_x_144:
[----:B------:R-:W-:Y:S05]  /*cd20*/  BSYNC B1 ;  /* 0x0000000000017941 */ /* 0x000fea0003800000 */
.L_x_143:
        /* <DEDUP_REMOVED lines=14> */
.L_x_146:
[----:B------:R-:W-:Y:S05]  /*ce10*/  BSYNC B1 ;  /* 0x0000000000017941 */ /* 0x000fea0003800000 */
.L_x_145:
        /* <DEDUP_REMOVED lines=14> */
.L_x_148:
[----:B------:R-:W-:Y:S05]  /*cf00*/  BSYNC B1 ;  /* 0x0000000000017941 */ /* 0x000fea0003800000 */
.L_x_147:
        /* <DEDUP_REMOVED lines=13> */
.L_x_150:
[----:B------:R-:W-:Y:S05]  /*cfe0*/  BSYNC B1 ;  /* 0x0000000000017941 */ /* 0x000fea0003800000 */
.L_x_149:
        /* <DEDUP_REMOVED lines=13> */
.L_x_152:
[----:B------:R-:W-:Y:S05]  /*d0c0*/  BSYNC B1 ;  /* 0x0000000000017941 */ /* 0x000fea0003800000 */
.L_x_151:
        /* <DEDUP_REMOVED lines=14> */
.L_x_154:
[----:B------:R-:W-:Y:S05]  /*d1b0*/  BSYNC B1 ;  /* 0x0000000000017941 */ /* 0x000fea0003800000 */
.L_x_153:
        /* <DEDUP_REMOVED lines=14> */
.L_x_156:
[----:B------:R-:W-:Y:S05]  /*d2a0*/  BSYNC B1 ;  /* 0x0000000000017941 */ /* 0x000fea0003800000 */
.L_x_155:
        /* <DEDUP_REMOVED lines=13> */
.L_x_158:
[----:B------:R-:W-:Y:S05]  /*d380*/  BSYNC B1 ;  /* 0x0000000000017941 */ /* 0x000fea0003800000 */
.L_x_157:
        /* <DEDUP_REMOVED lines=13> */
.L_x_160:
[----:B------:R-:W-:Y:S05]  /*d460*/  BSYNC B1 ;  /* 0x0000000000017941 */ /* 0x000fea0003800000 */
.L_x_159:
        /* <DEDUP_REMOVED lines=14> */
.L_x_162:
[----:B------:R-:W-:Y:S05]  /*d550*/  BSYNC B1 ;  /* 0x0000000000017941 */ /* 0x000fea0003800000 */
.L_x_161:
        /* <DEDUP_REMOVED lines=14> */
.L_x_164:
[----:B------:R-:W-:Y:S05]  /*d640*/  BSYNC B1 ;  /* 0x0000000000017941 */ /* 0x000fea0003800000 */
.L_x_163:
        /* <DEDUP_REMOVED lines=13> */
.L_x_166:
[----:B------:R-:W-:Y:S05]  /*d720*/  BSYNC B1 ;  /* 0x0000000000017941 */ /* 0x000fea0003800000 */
.L_x_165:
        /* <DEDUP_REMOVED lines=13> */
.L_x_168:
[----:B------:R-:W-:Y:S05]  /*d800*/  BSYNC B1 ;  /* 0x0000000000017941 */ /* 0x000fea0003800000 */
.L_x_167:
        /* <DEDUP_REMOVED lines=14> */
.L_x_170:
[----:B------:R-:W-:Y:S05]  /*d8f0*/  BSYNC B1 ;  /* 0x0000000000017941 */ /* 0x000fea0003800000 */
.L_x_169:
        /* <DEDUP_REMOVED lines=14> */
.L_x_172:
[----:B------:R-:W-:Y:S05]  /*d9e0*/  BSYNC B1 ;  /* 0x0000000000017941 */ /* 0x000fea0003800000 */
.L_x_171:
        /* <DEDUP_REMOVED lines=13> */
.L_x_174:
[----:B------:R-:W-:Y:S05]  /*dac0*/  BSYNC B1 ;  /* 0x0000000000017941 */ /* 0x000fea0003800000 */
.L_x_173:
        /* <DEDUP_REMOVED lines=13> */
.L_x_176:
[----:B------:R-:W-:Y:S05]  /*dba0*/  BSYNC B1 ;  /* 0x0000000000017941 */ /* 0x000fea0003800000 */
.L_x_175:
        /* <DEDUP_REMOVED lines=14> */
.L_x_178:
[----:B------:R-:W-:Y:S05]  /*dc90*/  BSYNC B1 ;  /* 0x0000000000017941 */ /* 0x000fea0003800000 */
.L_x_177:
        /* <DEDUP_REMOVED lines=14> */
.L_x_180:
[----:B------:R-:W-:Y:S05]  /*dd80*/  BSYNC B1 ;  /* 0x0000000000017941 */ /* 0x000fea0003800000 */
.L_x_179:
        /* <DEDUP_REMOVED lines=13> */
.L_x_182:
[----:B------:R-:W-:Y:S05]  /*de60*/  BSYNC B1 ;  /* 0x0000000000017941 */ /* 0x000fea0003800000 */
.L_x_181:
        /* <DEDUP_REMOVED lines=13> */
.L_x_184:
[----:B------:R-:W-:Y:S05]  /*df40*/  BSYNC B1 ;  /* 0x0000000000017941 */ /* 0x000fea0003800000 */
.L_x_183:
        /* <DEDUP_REMOVED lines=14> */
.L_x_186:
[----:B------:R-:W-:Y:S05]  /*e030*/  BSYNC B1 ;  /* 0x0000000000017941 */ /* 0x000fea0003800000 */
.L_x_185:
        /* <DEDUP_REMOVED lines=14> */
.L_x_188:
[----:B------:R-:W-:Y:S05]  /*e120*/  BSYNC B1 ;  /* 0x0000000000017941 */ /* 0x000fea0003800000 */
.L_x_187:
        /* <DEDUP_REMOVED lines=13> */
.L_x_190:
[----:B------:R-:W-:Y:S05]  /*e200*/  BSYNC B1 ;  /* 0x0000000000017941 */ /* 0x000fea0003800000 */
.L_x_189:
        /* <DEDUP_REMOVED lines=13> */
.L_x_192:
[----:B------:R-:W-:Y:S05]  /*e2e0*/  BSYNC B1 ;  /* 0x0000000000017941 */ /* 0x000fea0003800000 */
.L_x_191:
        /* <DEDUP_REMOVED lines=14> */
.L_x_194:
[----:B------:R-:W-:Y:S05]  /*e3d0*/  BSYNC B1 ;  /* 0x0000000000017941 */ /* 0x000fea0003800000 */
.L_x_193:
        /* <DEDUP_REMOVED lines=14> */
.L_x_196:
[----:B------:R-:W-:Y:S05]  /*e4c0*/  BSYNC B1 ;  /* 0x0000000000017941 */ /* 0x000fea0003800000 */
.L_x_195:
        /* <DEDUP_REMOVED lines=13> */
.L_x_198:
[----:B------:R-:W-:Y:S05]  /*e5a0*/  BSYNC B1 ;  /* 0x0000000000017941 */ /* 0x000fea0003800000 */
.L_x_197:
        /* <DEDUP_REMOVED lines=13> */
.L_x_200:
[----:B------:R-:W-:Y:S05]  /*e680*/  BSYNC B1 ;  /* 0x0000000000017941 */ /* 0x000fea0003800000 */
.L_x_199:
        /* <DEDUP_REMOVED lines=14> */
.L_x_202:
[----:B------:R-:W-:Y:S05]  /*e770*/  BSYNC B1 ;  /* 0x0000000000017941 */ /* 0x000fea0003800000 */
.L_x_201:
        /* <DEDUP_REMOVED lines=14> */
.L_x_204:
[----:B------:R-:W-:Y:S05]  /*e860*/  BSYNC B1 ;  /* 0x0000000000017941 */ /* 0x000fea0003800000 */
.L_x_203:
        /* <DEDUP_REMOVED lines=13> */
.L_x_206:
[----:B------:R-:W-:Y:S05]  /*e940*/  BSYNC B1 ;  /* 0x0000000000017941 */ /* 0x000fea0003800000 */
.L_x_205:
        /* <DEDUP_REMOVED lines=13> */
.L_x_208:
[----:B------:R-:W-:Y:S05]  /*ea20*/  BSYNC B1 ;  /* 0x0000000000017941 */ /* 0x000fea0003800000 */
.L_x_207:
        /* <DEDUP_REMOVED lines=14> */
.L_x_210:
[----:B------:R-:W-:Y:S05]  /*eb10*/  BSYNC B1 ;  /* 0x0000000000017941 */ /* 0x000fea0003800000 */
.L_x_209:
        /* <DEDUP_REMOVED lines=14> */
.L_x_212:
[----:B------:R-:W-:Y:S05]  /*ec00*/  BSYNC B1 ;  /* 0x0000000000017941 */ /* 0x000fea0003800000 */
.L_x_211:
        /* <DEDUP_REMOVED lines=13> */
.L_x_214:
[----:B------:R-:W-:Y:S05]  /*ece0*/  BSYNC B1 ;  /* 0x0000000000017941 */ /* 0x000fea0003800000 */
.L_x_213:
        /* <DEDUP_REMOVED lines=13> */
.L_x_216:
[----:B------:R-:W-:Y:S05]  /*edc0*/  BSYNC B1 ;  /* 0x0000000000017941 */ /* 0x000fea0003800000 */
.L_x_215:
        /* <DEDUP_REMOVED lines=14> */
.L_x_218:
[----:B------:R-:W-:Y:S05]  /*eeb0*/  BSYNC B1 ;  /* 0x0000000000017941 */ /* 0x000fea0003800000 */
.L_x_217:
        /* <DEDUP_REMOVED lines=14> */
.L_x_220:
[----:B------:R-:W-:Y:S05]  /*efa0*/  BSYNC B1 ;  /* 0x0000000000017941 */ /* 0x000fea0003800000 */
.L_x_219:
        /* <DEDUP_REMOVED lines=13> */
.L_x_222:
[----:B------:R-:W-:Y:S05]  /*f080*/  BSYNC B1 ;  /* 0x0000000000017941 */ /* 0x000fea0003800000 */
.L_x_221:
        /* <DEDUP_REMOVED lines=13> */
.L_x_224:
[----:B------:R-:W-:Y:S05]  /*f160*/  BSYNC B1 ;  /* 0x0000000000017941 */ /* 0x000fea0003800000 */
.L_x_223:
        /* <DEDUP_REMOVED lines=14> */
.L_x_226:
[----:B------:R-:W-:Y:S05]  /*f250*/  BSYNC B1 ;  /* 0x0000000000017941 */ /* 0x000fea0003800000 */
.L_x_225:
        /* <DEDUP_REMOVED lines=14> */
.L_x_228:
[----:B------:R-:W-:Y:S05]  /*f340*/  BSYNC B1 ;  /* 0x0000000000017941 */ /* 0x000fea0003800000 */
.L_x_227:
        /* <DEDUP_REMOVED lines=13> */
.L_x_230:
[----:B------:R-:W-:Y:S05]  /*f420*/  BSYNC B1 ;  /* 0x0000000000017941 */ /* 0x000fea0003800000 */
.L_x_229:
        /* <DEDUP_REMOVED lines=13> */
.L_x_232:
[----:B------:R-:W-:Y:S05]  /*f500*/  BSYNC B1 ;  /* 0x0000000000017941 */ /* 0x000fea0003800000 */
.L_x_231:
        /* <DEDUP_REMOVED lines=14> */
.L_x_234:
[----:B------:R-:W-:Y:S05]  /*f5f0*/  BSYNC B1 ;  /* 0x0000000000017941 */ /* 0x000fea0003800000 */
.L_x_233:
        /* <DEDUP_REMOVED lines=14> */
.L_x_236:
[----:B------:R-:W-:Y:S05]  /*f6e0*/  BSYNC B1 ;  /* 0x0000000000017941 */ /* 0x000fea0003800000 */
.L_x_235:
        /* <DEDUP_REMOVED lines=13> */
.L_x_238:
[----:B------:R-:W-:Y:S05]  /*f7c0*/  BSYNC B1 ;  /* 0x0000000000017941 */ /* 0x000fea0003800000 */
.L_x_237:
        /* <DEDUP_REMOVED lines=13> */
.L_x_240:
[----:B------:R-:W-:Y:S05]  /*f8a0*/  BSYNC B1 ;  /* 0x0000000000017941 */ /* 0x000fea0003800000 */
.L_x_239:
        /* <DEDUP_REMOVED lines=14> */
.L_x_242:
[----:B------:R-:W-:Y:S05]  /*f990*/  BSYNC B1 ;  /* 0x0000000000017941 */ /* 0x000fea0003800000 */
.L_x_241:
        /* <DEDUP_REMOVED lines=14> */
.L_x_244:
[----:B------:R-:W-:Y:S05]  /*fa80*/  BSYNC B1 ;  /* 0x0000000000017941 */ /* 0x000fea0003800000 */
.L_x_243:
        /* <DEDUP_REMOVED lines=13> */
.L_x_246:
[----:B------:R-:W-:Y:S05]  /*fb60*/  BSYNC B1 ;  /* 0x0000000000017941 */ /* 0x000fea0003800000 */
.L_x_245:
        /* <DEDUP_REMOVED lines=13> */
.L_x_248:
[----:B------:R-:W-:Y:S05]  /*fc40*/  BSYNC B1 ;  /* 0x0000000000017941 */ /* 0x000fea0003800000 */
.L_x_247:
        /* <DEDUP_REMOVED lines=14> */
.L_x_250:
[----:B------:R-:W-:Y:S05]  /*fd30*/  BSYNC B1 ;  /* 0x0000000000017941 */ /* 0x000fea0003800000 */
.L_x_249:
        /* <DEDUP_REMOVED lines=14> */
.L_x_252:
[----:B------:R-:W-:Y:S05]  /*fe20*/  BSYNC B1 ;  /* 0x0000000000017941 */ /* 0x000fea0003800000 */
.L_x_251:
        /* <DEDUP_REMOVED lines=13> */
.L_x_254:
[----:B------:R-:W-:Y:S05]  /*ff00*/  BSYNC B1 ;  /* 0x0000000000017941 */ /* 0x000fea0003800000 */
.L_x_253:
        /* <DEDUP_REMOVED lines=13> */
.L_x_256:
[----:B------:R-:W-:Y:S05]  /*ffe0*/  BSYNC B1 ;  /* 0x0000000000017941 */ /* 0x000fea0003800000 */
.L_x_255:
        /* <DEDUP_REMOVED lines=14> */
.L_x_258:
[----:B------:R-:W-:Y:S05]  /*100d0*/  BSYNC B1 ;  /* 0x0000000000017941 */ /* 0x000fea0003800000 */
.L_x_257:
        /* <DEDUP_REMOVED lines=14> */
.L_x_260:
[----:B------:R-:W-:Y:S05]  /*101c0*/  BSYNC B1 ;  /* 0x0000000000017941 */ /* 0x000fea0003800000 */
.L_x_259:
        /* <DEDUP_REMOVED lines=13> */
.L_x_262:
[----:B------:R-:W-:Y:S05]  /*102a0*/  BSYNC B1 ;  /* 0x0000000000017941 */ /* 0x000fea0003800000 */
.L_x_261:
        /* <DEDUP_REMOVED lines=13> */
.L_x_264:
[----:B------:R-:W-:Y:S05]  /*10380*/  BSYNC B1 ;  /* 0x0000000000017941 */ /* 0x000fea0003800000 */
.L_x_263:
        /* <DEDUP_REMOVED lines=14> */
.L_x_266:
[----:B------:R-:W-:Y:S05]  /*10470*/  BSYNC B1 ;  /* 0x0000000000017941 */ /* 0x000fea0003800000 */
.L_x_265:
        /* <DEDUP_REMOVED lines=14> */
.L_x_268:
[----:B------:R-:W-:Y:S05]  /*10560*/  BSYNC B1 ;  /* 0x0000000000017941 */ /* 0x000fea0003800000 */
.L_x_267:
        /* <DEDUP_REMOVED lines=13> */
.L_x_270:
[----:B------:R-:W-:Y:S05]  /*10640*/  BSYNC B1 ;  /* 0x0000000000017941 */ /* 0x000fea0003800000 */
.L_x_269:
        /* <DEDUP_REMOVED lines=13> */
.L_x_272:
[----:B------:R-:W-:Y:S05]  /*10720*/  BSYNC B1 ;  /* 0x0000000000017941 */ /* 0x000fea0003800000 */
.L_x_271:
        /* <DEDUP_REMOVED lines=14> */
.L_x_274:
[----:B------:R-:W-:Y:S05]  /*10810*/  BSYNC B1 ;  /* 0x0000000000017941 */ /* 0x000fea0003800000 */
.L_x_273:
        /* <DEDUP_REMOVED lines=14> */
.L_x_276:
[----:B------:R-:W-:Y:S05]  /*10900*/  BSYNC B1 ;  /* 0x0000000000017941 */ /* 0x000fea0003800000 */
.L_x_275:
        /* <DEDUP_REMOVED lines=13> */
.L_x_278:
[----:B------:R-:W-:Y:S05]  /*109e0*/  BSYNC B1 ;  /* 0x0000000000017941 */ /* 0x000fea0003800000 */
.L_x_277:
        /* <DEDUP_REMOVED lines=13> */
.L_x_280:
[----:B------:R-:W-:Y:S05]  /*10ac0*/  BSYNC B1 ;  /* 0x0000000000017941 */ /* 0x000fea0003800000 */
.L_x_279:
        /* <DEDUP_REMOVED lines=14> */
.L_x_282:
[----:B------:R-:W-:Y:S05]  /*10bb0*/  BSYNC B1 ;  /* 0x0000000000017941 */ /* 0x000fea0003800000 */
.L_x_281:
        /* <DEDUP_REMOVED lines=14> */
.L_x_284:
[----:B------:R-:W-:Y:S05]  /*10ca0*/  BSYNC B1 ;  /* 0x0000000000017941 */ /* 0x000fea0003800000 */
.L_x_283:
        /* <DEDUP_REMOVED lines=13> */
.L_x_286:
[----:B------:R-:W-:Y:S05]  /*10d80*/  BSYNC B1 ;  /* 0x0000000000017941 */ /* 0x000fea0003800000 */
.L_x_285:
        /* <DEDUP_REMOVED lines=13> */
.L_x_288:
[----:B------:R-:W-:Y:S05]  /*10e60*/  BSYNC B1 ;  /* 0x0000000000017941 */ /* 0x000fea0003800000 */
.L_x_287:
        /* <DEDUP_REMOVED lines=14> */
.L_x_290:
[----:B------:R-:W-:Y:S05]  /*10f50*/  BSYNC B1 ;  /* 0x0000000000017941 */ /* 0x000fea0003800000 */
.L_x_289:
        /* <DEDUP_REMOVED lines=14> */
.L_x_292:
[----:B------:R-:W-:Y:S05]  /*11040*/  BSYNC B1 ;  /* 0x0000000000017941 */ /* 0x000fea0003800000 */
.L_x_291:
        /* <DEDUP_REMOVED lines=13> */
.L_x_294:
[----:B------:R-:W-:Y:S05]  /*11120*/  BSYNC B1 ;  /* 0x0000000000017941 */ /* 0x000fea0003800000 */
.L_x_293:
        /* <DEDUP_REMOVED lines=13> */
.L_x_296:
[----:B------:R-:W-:Y:S05]  /*11200*/  BSYNC B1 ;  /* 0x0000000000017941 */ /* 0x000fea0003800000 */
.L_x_295:
        /* <DEDUP_REMOVED lines=14> */
.L_x_298:
[----:B------:R-:W-:Y:S05]  /*112f0*/  BSYNC B1 ;  /* 0x0000000000017941 */ /* 0x000fea0003800000 */
.L_x_297:
        /* <DEDUP_REMOVED lines=14> */
.L_x_300:
[----:B------:R-:W-:Y:S05]  /*113e0*/  BSYNC B1 ;  /* 0x0000000000017941 */ /* 0x000fea0003800000 */
.L_x_299:
        /* <DEDUP_REMOVED lines=13> */
.L_x_302:
[----:B------:R-:W-:Y:S05]  /*114c0*/  BSYNC B1 ;  /* 0x0000000000017941 */ /* 0x000fea0003800000 */
.L_x_301:
        /* <DEDUP_REMOVED lines=13> */
.L_x_304:
[----:B------:R-:W-:Y:S05]  /*115a0*/  BSYNC B1 ;  /* 0x0000000000017941 */ /* 0x000fea0003800000 */
.L_x_303:
        /* <DEDUP_REMOVED lines=14> */
.L_x_306:
[----:B------:R-:W-:Y:S05]  /*11690*/  BSYNC B1 ;  /* 0x0000000000017941 */ /* 0x000fea0003800000 */
.L_x_305:
        /* <DEDUP_REMOVED lines=14> */
.L_x_308:
[----:B------:R-:W-:Y:S05]  /*11780*/  BSYNC B1 ;  /* 0x0000000000017941 */ /* 0x000fea0003800000 */
.L_x_307:
        /* <DEDUP_REMOVED lines=13> */
.L_x_310:
[----:B------:R-:W-:Y:S05]  /*11860*/  BSYNC B1 ;  /* 0x0000000000017941 */ /* 0x000fea0003800000 */
.L_x_309:
        /* <DEDUP_REMOVED lines=13> */
.L_x_312:
[----:B------:R-:W-:Y:S05]  /*11940*/  BSYNC B1 ;  /* 0x0000000000017941 */ /* 0x000fea0003800000 */
.L_x_311:
        /* <DEDUP_REMOVED lines=14> */
.L_x_314:
[----:B------:R-:W-:Y:S05]  /*11a30*/  BSYNC B1 ;  /* 0x0000000000017941 */ /* 0x000fea0003800000 */
.L_x_313:
        /* <DEDUP_REMOVED lines=14> */
.L_x_316:
[----:B------:R-:W-:Y:S05]  /*11b20*/  BSYNC B1 ;  /* 0x0000000000017941 */ /* 0x000fea0003800000 */
.L_x_315:
        /* <DEDUP_REMOVED lines=13> */
.L_x_318:
[----:B------:R-:W-:Y:S05]  /*11c00*/  BSYNC B1 ;  /* 0x0000000000017941 */ /* 0x000fea0003800000 */
.L_x_317:
        /* <DEDUP_REMOVED lines=13> */
.L_x_320:
[----:B------:R-:W-:Y:S05]  /*11ce0*/  BSYNC B1 ;  /* 0x0000000000017941 */ /* 0x000fea0003800000 */
.L_x_319:
        /* <DEDUP_REMOVED lines=14> */
.L_x_322:
[----:B------:R-:W-:Y:S05]  /*11dd0*/  BSYNC B1 ;  /* 0x0000000000017941 */ /* 0x000fea0003800000 */
.L_x_321:
        /* <DEDUP_REMOVED lines=14> */
.L_x_324:
[----:B------:R-:W-:Y:S05]  /*11ec0*/  BSYNC B1 ;  /* 0x0000000000017941 */ /* 0x000fea0003800000 */
.L_x_323:
        /* <DEDUP_REMOVED lines=13> */
.L_x_326:
[----:B------:R-:W-:Y:S05]  /*11fa0*/  BSYNC B1 ;  /* 0x0000000000017941 */ /* 0x000fea0003800000 */
.L_x_325:
        /* <DEDUP_REMOVED lines=13> */
.L_x_328:
[----:B------:R-:W-:Y:S05]  /*12080*/  BSYNC B1 ;  /* 0x0000000000017941 */ /* 0x000fea0003800000 */
.L_x_327:
        /* <DEDUP_REMOVED lines=14> */
.L_x_330:
[----:B------:R-:W-:Y:S05]  /*12170*/  BSYNC B1 ;  /* 0x0000000000017941 */ /* 0x000fea0003800000 */
.L_x_329:
        /* <DEDUP_REMOVED lines=14> */
.L_x_332:
[----:B------:R-:W-:Y:S05]  /*12260*/  BSYNC B1 ;  /* 0x0000000000017941 */ /* 0x000fea0003800000 */
.L_x_331:
        /* <DEDUP_REMOVED lines=13> */
.L_x_334:
[----:B------:R-:W-:Y:S05]  /*12340*/  BSYNC B1 ;  /* 0x0000000000017941 */ /* 0x000fea0003800000 */
.L_x_333:
        /* <DEDUP_REMOVED lines=13> */
.L_x_336:
[----:B------:R-:W-:Y:S05]  /*12420*/  BSYNC B1 ;  /* 0x0000000000017941 */ /* 0x000fea0003800000 */
.L_x_335:
        /* <DEDUP_REMOVED lines=14> */
.L_x_338:
[----:B------:R-:W-:Y:S05]  /*12510*/  BSYNC B1 ;  /* 0x0000000000017941 */ /* 0x000fea0003800000 */
.L_x_337:
        /* <DEDUP_REMOVED lines=14> */
.L_x_340:
[----:B------:R-:W-:Y:S05]  /*12600*/  BSYNC B1 ;  /* 0x0000000000017941 */ /* 0x000fea0003800000 */
.L_x_339:
        /* <DEDUP_REMOVED lines=13> */
.L_x_342:
[----:B------:R-:W-:Y:S05]  /*126e0*/  BSYNC B1 ;  /* 0x0000000000017941 */ /* 0x000fea0003800000 */
.L_x_341:
        /* <DEDUP_REMOVED lines=13> */
.L_x_344:
[----:B------:R-:W-:Y:S05]  /*127c0*/  BSYNC B1 ;  /* 0x0000000000017941 */ /* 0x000fea0003800000 */
.L_x_343:
        /* <DEDUP_REMOVED lines=14> */
.L_x_346:
[----:B------:R-:W-:Y:S05]  /*128b0*/  BSYNC B1 ;  /* 0x0000000000017941 */ /* 0x000fea0003800000 */
.L_x_345:
        /* <DEDUP_REMOVED lines=14> */
.L_x_348:
[----:B------:R-:W-:Y:S05]  /*129a0*/  BSYNC B1 ;  /* 0x0000000000017941 */ /* 0x000fea0003800000 */
.L_x_347:
        /* <DEDUP_REMOVED lines=13> */
.L_x_350:
[----:B------:R-:W-:Y:S05]  /*12a80*/  BSYNC B1 ;  /* 0x0000000000017941 */ /* 0x000fea0003800000 */
.L_x_349:
        /* <DEDUP_REMOVED lines=13> */
.L_x_352:
[----:B------:R-:W-:Y:S05]  /*12b60*/  BSYNC B1 ;  /* 0x0000000000017941 */ /* 0x000fea0003800000 */
.L_x_351:
        /* <DEDUP_REMOVED lines=14> */
.L_x_354:
[----:B------:R-:W-:Y:S05]  /*12c50*/  BSYNC B1 ;  /* 0x0000000000017941 */ /* 0x000fea0003800000 */
.L_x_353:
        /* <DEDUP_REMOVED lines=14> */
.L_x_356:
[----:B------:R-:W-:Y:S05]  /*12d40*/  BSYNC B1 ;  /* 0x0000000000017941 */ /* 0x000fea0003800000 */
.L_x_355:
        /* <DEDUP_REMOVED lines=13> */
.L_x_358:
[----:B------:R-:W-:Y:S05]  /*12e20*/  BSYNC B1 ;  /* 0x0000000000017941 */ /* 0x000fea0003800000 */
.L_x_357:
        /* <DEDUP_REMOVED lines=13> */
.L_x_360:
[----:B------:R-:W-:Y:S05]  /*12f00*/  BSYNC B1 ;  /* 0x0000000000017941 */ /* 0x000fea0003800000 */
.L_x_359:
        /* <DEDUP_REMOVED lines=14> */
.L_x_362:
[----:B------:R-:W-:Y:S05]  /*12ff0*/  BSYNC B1 ;  /* 0x0000000000017941 */ /* 0x000fea0003800000 */
.L_x_361:
        /* <DEDUP_REMOVED lines=14> */
.L_x_364:
[----:B------:R-:W-:Y:S05]  /*130e0*/  BSYNC B1 ;  /* 0x0000000000017941 */ /* 0x000fea0003800000 */
.L_x_363:
        /* <DEDUP_REMOVED lines=13> */
.L_x_366:
[----:B------:R-:W-:Y:S05]  /*131c0*/  BSYNC B1 ;  /* 0x0000000000017941 */ /* 0x000fea0003800000 */
.L_x_365:
        /* <DEDUP_REMOVED lines=13> */
.L_x_368:
[----:B------:R-:W-:Y:S05]  /*132a0*/  BSYNC B1 ;  /* 0x0000000000017941 */ /* 0x000fea0003800000 */
.L_x_367:
        /* <DEDUP_REMOVED lines=14> */
.L_x_370:
[----:B------:R-:W-:Y:S05]  /*13390*/  BSYNC B1 ;  /* 0x0000000000017941 */ /* 0x000fea0003800000 */
.L_x_369:
        /* <DEDUP_REMOVED lines=14> */
.L_x_372:
[----:B------:R-:W-:Y:S05]  /*13480*/  BSYNC B1 ;  /* 0x0000000000017941 */ /* 0x000fea0003800000 */
.L_x_371:
        /* <DEDUP_REMOVED lines=13> */
.L_x_374:
[----:B------:R-:W-:Y:S05]  /*13560*/  BSYNC B1 ;  /* 0x0000000000017941 */ /* 0x000fea0003800000 */
.L_x_373:
        /* <DEDUP_REMOVED lines=13> */
.L_x_376:
[----:B------:R-:W-:Y:S05]  /*13640*/  BSYNC B1 ;  /* 0x0000000000017941 */ /* 0x000fea0003800000 */
.L_x_375:
        /* <DEDUP_REMOVED lines=14> */
.L_x_378:
[----:B------:R-:W-:Y:S05]  /*13730*/  BSYNC B1 ;  /* 0x0000000000017941 */ /* 0x000fea0003800000 */
.L_x_377:
        /* <DEDUP_REMOVED lines=14> */
.L_x_380:
[----:B------:R-:W-:Y:S05]  /*13820*/  BSYNC B1 ;  /* 0x0000000000017941 */ /* 0x000fea0003800000 */
.L_x_379:
        /* <DEDUP_REMOVED lines=13> */
.L_x_382:
[----:B------:R-:W-:Y:S05]  /*13900*/  BSYNC B1 ;  /* 0x0000000000017941 */ /* 0x000fea0003800000 */
.L_x_381:
        /* <DEDUP_REMOVED lines=13> */
.L_x_384:
[----:B------:R-:W-:Y:S05]  /*139e0*/  BSYNC B1 ;  /* 0x0000000000017941 */ /* 0x000fea0003800000 */
.L_x_383:
        /* <DEDUP_REMOVED lines=14> */
.L_x_386:
[----:B------:R-:W-:Y:S05]  /*13ad0*/  BSYNC B1 ;  /* 0x0000000000017941 */ /* 0x000fea0003800000 */
.L_x_385:
        /* <DEDUP_REMOVED lines=14> */
.L_x_388:
[----:B------:R-:W-:Y:S05]  /*13bc0*/  BSYNC B1 ;  /* 0x0000000000017941 */ /* 0x000fea0003800000 */
.L_x_387:
        /* <DEDUP_REMOVED lines=13> */
.L_x_390:
[----:B------:R-:W-:Y:S05]  /*13ca0*/  BSYNC B1 ;  /* 0x0000000000017941 */ /* 0x000fea0003800000 */
.L_x_389:
        /* <DEDUP_REMOVED lines=13> */
.L_x_392:
[----:B------:R-:W-:Y:S05]  /*13d80*/  BSYNC B1 ;  /* 0x0000000000017941 */ /* 0x000fea0003800000 */
.L_x_391:
        /* <DEDUP_REMOVED lines=14> */
.L_x_394:
[----:B------:R-:W-:Y:S05]  /*13e70*/  BSYNC B1 ;  /* 0x0000000000017941 */ /* 0x000fea0003800000 */
.L_x_393:
        /* <DEDUP_REMOVED lines=14> */
.L_x_396:
[----:B------:R-:W-:Y:S05]  /*13f60*/  BSYNC B1 ;  /* 0x0000000000017941 */ /* 0x000fea0003800000 */
.L_x_395:
        /* <DEDUP_REMOVED lines=13> */
.L_x_398:
[----:B------:R-:W-:Y:S05]  /*14040*/  BSYNC B1 ;  /* 0x0000000000017941 */ /* 0x000fea0003800000 */
.L_x_397:
        /* <DEDUP_REMOVED lines=13> */
.L_x_400:
[----:B------:R-:W-:Y:S05]  /*14120*/  BSYNC B1 ;  /* 0x0000000000017941 */ /* 0x000fea0003800000 */
.L_x_399:
        /* <DEDUP_REMOVED lines=14> */
.L_x_402:
[----:B------:R-:W-:Y:S05]  /*14210*/  BSYNC B1 ;  /* 0x0000000000017941 */ /* 0x000fea0003800000 */
.L_x_401:
        /* <DEDUP_REMOVED lines=14> */
.L_x_404:
[----:B------:R-:W-:Y:S05]  /*14300*/  BSYNC B1 ;  /* 0x0000000000017941 */ /* 0x000fea0003800000 */
.L_x_403:
        /* <DEDUP_REMOVED lines=13> */
.L_x_406:
[----:B------:R-:W-:Y:S05]  /*143e0*/  BSYNC B1 ;  /* 0x0000000000017941 */ /* 0x000fea0003800000 */
.L_x_405:
        /* <DEDUP_REMOVED lines=13> */
.L_x_408:
[----:B------:R-:W-:Y:S05]  /*144c0*/  BSYNC B1 ;  /* 0x0000000000017941 */ /* 0x000fea0003800000 */
.L_x_407:
        /* <DEDUP_REMOVED lines=14> */
.L_x_410:
[----:B------:R-:W-:Y:S05]  /*145b0*/  BSYNC B1 ;  /* 0x0000000000017941 */ /* 0x000fea0003800000 */
.L_x_409:
        /* <DEDUP_REMOVED lines=14> */
.L_x_412:
[----:B------:R-:W-:Y:S05]  /*146a0*/  BSYNC B1 ;  /* 0x0000000000017941 */ /* 0x000fea0003800000 */
.L_x_411:
        /* <DEDUP_REMOVED lines=13> */
.L_x_414:
[----:B------:R-:W-:Y:S05]  /*14780*/  BSYNC B1 ;  /* 0x0000000000017941 */ /* 0x000fea0003800000 */
.L_x_413:
        /* <DEDUP_REMOVED lines=13> */
.L_x_416:
[----:B------:R-:W-:Y:S05]  /*14860*/  BSYNC B1 ;  /* 0x0000000000017941 */ /* 0x000fea0003800000 */
.L_x_415:
        /* <DEDUP_REMOVED lines=14> */
.L_x_418:
[----:B------:R-:W-:Y:S05]  /*14950*/  BSYNC B1 ;  /* 0x0000000000017941 */ /* 0x000fea0003800000 */
.L_x_417:
        /* <DEDUP_REMOVED lines=14> */
.L_x_420:
[----:B------:R-:W-:Y:S05]  /*14a40*/  BSYNC B1 ;  /* 0x0000000000017941 */ /* 0x000fea0003800000 */
.L_x_419:
        /* <DEDUP_REMOVED lines=13> */
.L_x_422:
[----:B------:R-:W-:Y:S05]  /*14b20*/  BSYNC B1 ;  /* 0x0000000000017941 */ /* 0x000fea0003800000 */
.L_x_421:
        /* <DEDUP_REMOVED lines=13> */
.L_x_424:
[----:B------:R-:W-:Y:S05]  /*14c00*/  BSYNC B1 ;  /* 0x0000000000017941 */ /* 0x000fea0003800000 */
.L_x_423:
[----:B------:R-:W-:Y:S05]  /*14c10*/  @P1 BRA `(.L_x_425) ;  /* 0x00000040001c1947 */ /* 0x000fea0003800000 */
[----:B------:R-:W2:Y:S01]  /*14c20*/  LDL.LU R2, [R1+0x274] ;  /* 0x0002740001027983 */ /* 0x000ea20000300800 */
[----:B-----5:R-:W-:-:S04]  /*14c30*/  LOP3.LUT R0, R0, 0xff, RZ, 0xc0, !PT ;  /* 0x000000ff00007812 */ /* 0x020fc800078ec0ff */
[----:B------:R-:W-:-:S05]  /*14c40*/  F2FP.F16.E4M3.UNPACK_B R0, R0 ;  /* 0x00000000ff00723e */ /* 0x000fca00020006ff */
[----:B------:R-:W-:-:S05]  /*14c50*/  HADD2.F32 R0, -RZ, R0.H0_H0 ;  /* 0x20000000ff007230 */ /* 0x000fca0000004100 */
[----:B------:R-:W-:-:S04]  /*14c60*/  FMUL R0, R0, UR24 ;  /* 0x0000001800007c20 */ /* 0x000fc80008400000 */
[----:B--2---:R-:W-:-:S05]  /*14c70*/  FFMA R0, R2, UR25, R0 ;  /* 0x0000001902007c23 */ /* 0x004fca0008000000 */
[----:B0-----:R-:W-:-:S05]  /*14c80*/  F2FP.SATFINITE.E4M3.F32.PACK_AB_MERGE_C R3, RZ, R0, RZ ;  /* 0x00000000ff03723e */ /* 0x001fca00048070ff */
[----:B------:R0:W-:Y:S01]  /*14c90*/  STG.E.U8 desc[UR18][R26.64+0x179], R3 ;  /* 0x000179031a007986 */ /* 0x0001e2000c101112 */
[----:B------:R-:W-:Y:S05]  /*14ca0*/  BRA `(.L_x_425) ;  /* 0x0000003c00f87947 */ /* 0x000fea0003800000 */
.L_x_40:
[----:B------:R-:W2:Y:S01]  /*14cb0*/  LDL.LU R227, [R1] ;  /* 0x0000000001e37983 */ /* 0x000ea20000300800 */
[C---:B------:R-:W-:Y:S01]  /*14cc0*/  ISETP.GE.AND P0, PT, R35.reuse, 0x1, PT ;  /* 0x000000012300780c */ /* 0x040fe20003f06270 */
[----:B------:R-:W-:Y:S01]  /*14cd0*/  FMUL R226, R226, UR25 ;  /* 0x00000019e2e27c20 */ /* 0x000fe20008400000 */
[----:B------:R-:W-:Y:S01]  /*14ce0*/  ISETP.GE.AND P1, PT, R35, 0x2, PT ;  /* 0x000000022300780c */ /* 0x000fe20003f26270 */
[----:B------:R-:W-:Y:S01]  /*14cf0*/  FMUL R225, R225, UR25 ;  /* 0x00000019e1e17c20 */ /* 0x000fe20008400000 */
[----:B------:R-:W-:Y:S01]  /*14d00*/  ISETP.LT.OR P2, PT, R34, 0x1, !P0 ;  /* 0x000000012200780c */ /* 0x000fe20004741670 */
[----:B------:R-:W-:Y:S01]  /*14d10*/  FMUL R224, R224, UR25 ;  /* 0x00000019e0e07c20 */ /* 0x000fe20008400000 */
[C---:B------:R-:W-:Y:S02]  /*14d20*/  ISETP.LT.OR P3, PT, R34.reuse, 0x1, !P1 ;  /* 0x000000012200780c */ /* 0x040fe40004f61670 */
[----:B------:R-:W-:Y:S02]  /*14d30*/  ISETP.LT.OR P0, PT, R34, 0x9, !P0 ;  /* 0x000000092200780c */ /* 0x000fe40004701670 */
[----:B------:R-:W-:-:S02]  /*14d40*/  F2FP.SATFINITE.E4M3.F32.PACK_AB_MERGE_C R29, RZ, R226, RZ ;  /* 0x000000e2ff1d723e */ /* 0x000fc400048070ff */
[----:B------:R-:W-:Y:S02]  /*14d50*/  F2FP.SATFINITE.E4M3.F32.PACK_AB_MERGE_C R225, RZ, R225, RZ ;  /* 0x000000e1ffe1723e */ /* 0x000fe400048070ff */
[----:B------:R-:W-:Y:S01]  /*14d60*/  F2FP.SATFINITE.E4M3.F32.PACK_AB_MERGE_C R31, RZ, R224, RZ ;  /* 0x000000e0ff1f723e */ /* 0x000fe200048070ff */
[----:B------:R-:W-:Y:S01]  /*14d70*/  FMUL R223, R223, UR25 ;  /* 0x00000019dfdf7c20 */ /* 0x000fe20008400000 */
[----:B------:R-:W-:Y:S01]  /*14d80*/  FMUL R222, R222, UR25 ;  /* 0x00000019dede7c20 */ /* 0x000fe20008400000 */
[----:B------:R0:W-:Y:S01]  /*14d90*/  @!P2 STG.E.U8 desc[UR18][R24.64], R29 ;  /* 0x0000001d1800a986 */ /* 0x0001e2000c101112 */
[----:B------:R-:W-:-:S03]  /*14da0*/  ISETP.GE.AND P2, PT, R35, 0x9, PT ;  /* 0x000000092300780c */ /* 0x000fc60003f46270 */
[----:B------:R-:W-:Y:S01]  /*14db0*/  @!P3 STG.E.U8 desc[UR18][R24.64+0x1], R225 ;  /* 0x000001e11800b986 */ /* 0x000fe2000c101112 */
[----:B------:R-:W-:-:S03]  /*14dc0*/  ISETP.GE.AND P3, PT, R35, 0xa, PT ;  /* 0x0000000a2300780c */ /* 0x000fc60003f66270 */
[----:B------:R3:W-:Y:S01]  /*14dd0*/  @!P0 STG.E.U8 desc[UR18][R26.64], R31 ;  /* 0x0000001f1a008986 */ /* 0x0007e2000c101112 */
[C---:B------:R-:W-:Y:S02]  /*14de0*/  ISETP.LT.OR P0, PT, R34.reuse, 0x9, !P1 ;  /* 0x000000092200780c */ /* 0x040fe40004f01670 */
[C---:B------:R-:W-:Y:S01]  /*14df0*/  ISETP.LT.OR P4, PT, R34.reuse, 0x1, !P2 ;  /* 0x000000012200780c */ /* 0x040fe20005781670 */
[----:B------:R-:W-:Y:S01]  /*14e00*/  FMUL R221, R221, UR25 ;  /* 0x00000019dddd7c20 */ /* 0x000fe20008400000 */
[C---:B------:R-:W-:Y:S01]  /*14e10*/  ISETP.LT.OR P5, PT, R34.reuse, 0x1, !P3 ;  /* 0x000000012200780c */ /* 0x040fe20005fa1670 */
[----:B------:R-:W-:Y:S01]  /*14e20*/  FMUL R219, R219, UR25 ;  /* 0x00000019dbdb7c20 */ /* 0x000fe20008400000 */
[----:B------:R-:W-:Y:S01]  /*14e30*/  ISETP.LT.OR P1, PT, R34, 0x9, !P2 ;  /* 0x000000092200780c */ /* 0x000fe20005721670 */
[----:B------:R-:W-:Y:S01]  /*14e40*/  FMUL R220, R220, UR25 ;  /* 0x00000019dcdc7c20 */ /* 0x000fe20008400000 */
[----:B------:R-:W-:Y:S01]  /*14e50*/  ISETP.LT.OR P2, PT, R34, 0x9, !P3 ;  /* 0x000000092200780c */ /* 0x000fe20005f41670 */
[----:B------:R-:W-:Y:S01]  /*14e60*/  FMUL R217, R217, UR25 ;  /* 0x00000019d9d97c20 */ /* 0x000fe20008400000 */
[----:B------:R-:W-:Y:S01]  /*14e70*/  F2FP.SATFINITE.E4M3.F32.PACK_AB_MERGE_C R223, RZ, R223, RZ ;  /* 0x000000dfffdf723e */ /* 0x000fe200048070ff */
[----:B------:R-:W-:Y:S01]  /*14e80*/  FMUL R218, R218, UR25 ;  /* 0x00000019dada7c20 */ /* 0x000fe20008400000 */
[----:B0-----:R-:W-:Y:S01]  /*14e90*/  F2FP.SATFINITE.E4M3.F32.PACK_AB_MERGE_C R29, RZ, R222, RZ ;  /* 0x000000deff1d723e */ /* 0x001fe200048070ff */
[----:B------:R-:W-:Y:S01]  /*14ea0*/  FMUL R23, R23, UR25 ;  /* 0x0000001917177c20 */ /* 0x000fe20008400000 */
[----:B------:R-:W-:Y:S01]  /*14eb0*/  F2FP.SATFINITE.E4M3.F32.PACK_AB_MERGE_C R221, RZ, R221, RZ ;  /* 0x000000ddffdd723e */ /* 0x000fe200048070ff */
[----:B------:R-:W-:Y:S01]  /*14ec0*/  FMUL R216, R216, UR25 ;  /* 0x00000019d8d87c20 */ /* 0x000fe20008400000 */
[----:B------:R-:W-:Y:S01]  /*14ed0*/  F2FP.SATFINITE.E4M3.F32.PACK_AB_MERGE_C R219, RZ, R219, RZ ;  /* 0x000000dbffdb723e */ /* 0x000fe200048070ff */
[----:B------:R-:W-:Y:S04]  /*14ee0*/  @!P0 STG.E.U8 desc[UR18][R26.64+0x1], R223 ;  /* 0x000001df1a008986 */ /* 0x000fe8000c101112 */
[----:B------:R0:W-:Y:S04]  /*14ef0*/  @!P4 STG.E.U8 desc[UR18][R24.64+0x8], R29 ;  /* 0x0000081d1800c986 */ /* 0x0001e8000c101112 */
[----:B------:R-:W-:Y:S04]  /*14f00*/  @!P5 STG.E.U8 desc[UR18][R24.64+0x9], R221 ;  /* 0x000009dd1800d986 */ /* 0x000fe8000c101112 */
[----:B------:R-:W-:Y:S01]  /*14f10*/  @!P2 STG.E.U8 desc[UR18][R26.64+0x9], R219 ;  /* 0x000009db1a00a986 */ /* 0x000fe2000c101112 */
[----:B------:R-:W-:-:S02]  /*14f20*/  ISETP.GE.AND P2, PT, R35, 0x12, PT ;  /* 0x000000122300780c */ /* 0x000fc40003f46270 */
[----:B---3--:R-:W-:Y:S01]  /*14f30*/  F2FP.SATFINITE.E4M3.F32.PACK_AB_MERGE_C R31, RZ, R220, RZ ;  /* 0x000000dcff1f723e */ /* 0x008fe200048070ff */
[----:B------:R-:W-:Y:S01]  /*14f40*/  FMUL R22, R22, UR25 ;  /* 0x0000001916167c20 */ /* 0x000fe20008400000 */
[----:B------:R-:W-:Y:S01]  /*14f50*/  ISETP.GE.AND P0, PT, R35, 0x11, PT ;  /* 0x000000112300780c */ /* 0x000fe20003f06270 */
[----:B------:R-:W-:Y:S01]  /*14f60*/  FMUL R21, R21, UR25 ;  /* 0x0000001915157c20 */ /* 0x000fe20008400000 */
[C---:B------:R-:W-:Y:S01]  /*14f70*/  ISETP.LT.OR P3, PT, R34.reuse, 0x1, !P2 ;  /* 0x000000012200780c */ /* 0x040fe20005761670 */
[----:B------:R3:W-:Y:S01]  /*14f80*/  @!P1 STG.E.U8 desc[UR18][R26.64+0x8], R31 ;  /* 0x0000081f1a009986 */ /* 0x0007e2000c101112 */
[----:B------:R-:W-:Y:S02]  /*14f90*/  ISETP.LT.OR P4, PT, R34, 0x1, !P0 ;  /* 0x000000012200780c */ /* 0x000fe40004781670 */
[----:B------:R-:W-:Y:S01]  /*14fa0*/  ISETP.GE.AND P1, PT, R35, 0x19, PT ;  /* 0x000000192300780c */ /* 0x000fe20003f26270 */
[----:B------:R-:W-:Y:S01]  /*14fb0*/  FMUL R20, R20, UR25 ;  /* 0x0000001914147c20 */ /* 0x000fe20008400000 */
[C---:B------:R-:W-:Y:S01]  /*14fc0*/  ISETP.LT.OR P2, PT, R34.reuse, 0x9, !P2 ;  /* 0x000000092200780c */ /* 0x040fe20005741670 */
[----:B------:R-:W-:Y:S01]  /*14fd0*/  FMUL R19, R19, UR25 ;  /* 0x0000001913137c20 */ /* 0x000fe20008400000 */
[----:B------:R-:W-:Y:S01]  /*14fe0*/  ISETP.LT.OR P0, PT, R34, 0x9, !P0 ;  /* 0x000000092200780c */ /* 0x000fe20004701670 */
[----:B------:R-:W-:Y:S01]  /*14ff0*/  FMUL R18, R18, UR25 ;  /* 0x0000001912127c20 */ /* 0x000fe20008400000 */
[----:B------:R-:W-:Y:S01]  /*15000*/  F2FP.SATFINITE.E4M3.F32.PACK_AB_MERGE_C R217, RZ, R217, RZ ;  /* 0x000000d9ffd9723e */ /* 0x000fe200048070ff */
[----:B------:R-:W4:Y:S01]  /*15010*/  LDL.LU R224, [R1+0x10] ;  /* 0x0000100001e07983 */ /* 0x000f220000300800 */
[----:B------:R-:W-:-:S02]  /*15020*/  ISETP.LT.OR P5, PT, R34, 0x1, !P1 ;  /* 0x000000012200780c */ /* 0x000fc40004fa1670 */
[----:B0-----:R-:W-:Y:S01]  /*15030*/  F2FP.SATFINITE.E4M3.F32.PACK_AB_MERGE_C R29, RZ, R218, RZ ;  /* 0x000000daff1d723e */ /* 0x001fe200048070ff */
[----:B------:R-:W-:Y:S01]  /*15040*/  @!P3 STG.E.U8 desc[UR18][R24.64+0x11], R217 ;  /* 0x000011d91800b986 */ /* 0x000fe2000c101112 */
[----:B------:R-:W-:Y:S02]  /*15050*/  F2FP.SATFINITE.E4M3.F32.PACK_AB_MERGE_C R23, RZ, R23, RZ ;  /* 0x00000017ff17723e */ /* 0x000fe400048070ff */
[----:B------:R-:W-:Y:S01]  /*15060*/  ISETP.GE.AND P3, PT, R35, 0x1a, PT ;  /* 0x0000001a2300780c */ /* 0x000fe20003f66270 */
[----:B------:R-:W-:Y:S01]  /*15070*/  @!P4 STG.E.U8 desc[UR18][R24.64+0x10], R29 ;  /* 0x0000101d1800c986 */ /* 0x000fe2000c101112 */
[----:B---3--:R-:W-:Y:S02]  /*15080*/  F2FP.SATFINITE.E4M3.F32.PACK_AB_MERGE_C R31, RZ, R216, RZ ;  /* 0x000000d8ff1f723e */ /* 0x008fe400048070ff */
[----:B------:R-:W-:Y:S01]  /*15090*/  F2FP.SATFINITE.E4M3.F32.PACK_AB_MERGE_C R33, RZ, R22, RZ ;  /* 0x00000016ff21723e */ /* 0x000fe200048070ff */
[----:B------:R0:W-:Y:S01]  /*150a0*/  @!P2 STG.E.U8 desc[UR18][R26.64+0x11], R23 ;  /* 0x000011171a00a986 */ /* 0x0001e2000c101112 */
[----:B------:R-:W-:-:S02]  /*150b0*/  ISETP.LT.OR P4, PT, R34, 0x1, !P3 ;  /* 0x000000012200780c */ /* 0x000fc40005f81670 */
[----:B------:R-:W-:Y:S01]  /*150c0*/  ISETP.GE.AND P2, PT, R35, 0x21, PT ;  /* 0x000000212300780c */ /* 0x000fe20003f46270 */
[----:B------:R-:W3:Y:S01]  /*150d0*/  LDL.LU R225, [R1+0xc] ;  /* 0x00000c0001e17983 */ /* 0x000ee20000300800 */
[C---:B------:R-:W-:Y:S02]  /*150e0*/  ISETP.LT.OR P1, PT, R34.reuse, 0x9, !P1 ;  /* 0x000000092200780c */ /* 0x040fe40004f21670 */
[C---:B------:R-:W-:Y:S01]  /*150f0*/  ISETP.LT.OR P3, PT, R34.reuse, 0x9, !P3 ;  /* 0x000000092200780c */ /* 0x040fe20005f61670 */
[----:B------:R-:W-:Y:S04]  /*15100*/  @!P0 STG.E.U8 desc[UR18][R26.64+0x10], R31 ;  /* 0x0000101f1a008986 */ /* 0x000fe8000c101112 */
[----:B------:R-:W-:Y:S01]  /*15110*/  @!P5 STG.E.U8 desc[UR18][R24.64+0x18], R33 ;  /* 0x000018211800d986 */ /* 0x000fe2000c101112 */
[----:B------:R-:W-:-:S02]  /*15120*/  ISETP.LT.OR P5, PT, R34, 0x1, !P2 ;  /* 0x000000012200780c */ /* 0x000fc400057a1670 */
[----:B------:R-:W-:Y:S01]  /*15130*/  ISETP.GE.AND P0, PT, R35, 0x22, PT ;  /* 0x000000222300780c */ /* 0x000fe20003f06270 */
[----:B------:R-:W4:Y:S01]  /*15140*/  LDL.LU R222, [R1+0x8] ;  /* 0x0000080001de7983 */ /* 0x000f220000300800 */
[----:B------:R-:W-:Y:S02]  /*15150*/  F2FP.SATFINITE.E4M3.F32.PACK_AB_MERGE_C R21, RZ, R21, RZ ;  /* 0x00000015ff15723e */ /* 0x000fe400048070ff */
[----:B0-----:R-:W-:Y:S01]  /*15160*/  F2FP.SATFINITE.E4M3.F32.PACK_AB_MERGE_C R23, RZ, R20, RZ ;  /* 0x00000014ff17723e */ /* 0x001fe200048070ff */
[----:B------:R-:W-:Y:S01]  /*15170*/  FMUL R17, R17, UR25 ;  /* 0x0000001911117c20 */ /* 0x000fe20008400000 */
[----:B------:R-:W-:Y:S01]  /*15180*/  F2FP.SATFINITE.E4M3.F32.PACK_AB_MERGE_C R19, RZ, R19, RZ ;  /* 0x00000013ff13723e */ /* 0x000fe200048070ff */
[----:B------:R-:W-:Y:S01]  /*15190*/  @!P4 STG.E.U8 desc[UR18][R24.64+0x19], R21 ;  /* 0x000019151800c986 */ /* 0x000fe2000c101112 */
[----:B------:R-:W-:Y:S02]  /*151a0*/  ISETP.LT.OR P6, PT, R34, 0x1, !P0 ;  /* 0x000000012200780c */ /* 0x000fe400047c1670 */
[----:B------:R-:W-:Y:S01]  /*151b0*/  F2FP.SATFINITE.E4M3.F32.PACK_AB_MERGE_C R29, RZ, R18, RZ ;  /* 0x00000012ff1d723e */ /* 0x000fe200048070ff */
[----:B------:R-:W-:Y:S01]  /*151c0*/  @!P1 STG.E.U8 desc[UR18][R26.64+0x18], R23 ;  /* 0x000018171a009986 */ /* 0x000fe2000c101112 */
[----:B------:R-:W-:-:S03]  /*151d0*/  ISETP.GE.AND P1, PT, R35, 0x2a, PT ;  /* 0x0000002a2300780c */ /* 0x000fc60003f26270 */
[----:B------:R0:W-:Y:S01]  /*151e0*/  @!P3 STG.E.U8 desc[UR18][R26.64+0x19], R19 ;  /* 0x000019131a00b986 */ /* 0x0001e2000c101112 */
[----:B------:R-:W-:-:S03]  /*151f0*/  ISETP.GE.AND P3, PT, R35, 0x29, PT ;  /* 0x000000292300780c */ /* 0x000fc60003f66270 */
[----:B------:R-:W4:Y:S01]  /*15200*/  LDL.LU R220, [R1+0x4] ;  /* 0x0000040001dc7983 */ /* 0x000f220000300800 */
[----:B------:R-:W-:Y:S01]  /*15210*/  ISETP.LT.OR P2, PT, R34, 0x9, !P2 ;  /* 0x000000092200780c */ /* 0x000fe20005741670 */
[----:B------:R-:W-:Y:S01]  /*15220*/  FMUL R16, R16, UR25 ;  /* 0x0000001910107c20 */ /* 0x000fe20008400000 */
[C---:B------:R-:W-:Y:S01]  /*15230*/  ISETP.LT.OR P0, PT, R34.reuse, 0x9, !P0 ;  /* 0x000000092200780c */ /* 0x040fe20004701670 */
[----:B------:R-:W-:Y:S01]  /*15240*/  @!P5 STG.E.U8 desc[UR18][R24.64+0x20], R29 ;  /* 0x0000201d1800d986 */ /* 0x000fe2000c101112 */
[C---:B------:R-:W-:Y:S01]  /*15250*/  ISETP.LT.OR P4, PT, R34.reuse, 0x1, !P3 ;  /* 0x000000012200780c */ /* 0x040fe20005f81670 */
[----:B------:R-:W-:Y:S01]  /*15260*/  FMUL R15, R15, UR25 ;  /* 0x000000190f0f7c20 */ /* 0x000fe20008400000 */
[----:B------:R-:W-:Y:S01]  /*15270*/  ISETP.LT.OR P5, PT, R34, 0x1, !P1 ;  /* 0x000000012200780c */ /* 0x000fe20004fa1670 */
[----:B------:R-:W-:Y:S01]  /*15280*/  FMUL R14, R14, UR25 ;  /* 0x000000190e0e7c20 */ /* 0x000fe20008400000 */
[----:B------:R-:W-:Y:S01]  /*15290*/  F2FP.SATFINITE.E4M3.F32.PACK_AB_MERGE_C R17, RZ, R17, RZ ;  /* 0x00000011ff11723e */ /* 0x000fe200048070ff */
[----:B------:R-:W-:Y:S01]  /*152a0*/  FMUL R13, R13, UR25 ;  /* 0x000000190d0d7c20 */ /* 0x000fe20008400000 */
[----:B------:R-:W-:Y:S01]  /*152b0*/  ISETP.LT.OR P1, PT, R34, 0x9, !P1 ;  /* 0x000000092200780c */ /* 0x000fe20004f21670 */
[----:B------:R-:W-:Y:S01]  /*152c0*/  FMUL R11, R11, UR25 ;  /* 0x000000190b0b7c20 */ /* 0x000fe20008400000 */
[----:B------:R-:W-:Y:S01]  /*152d0*/  F2FP.SATFINITE.E4M3.F32.PACK_AB_MERGE_C R15, RZ, R15, RZ ;  /* 0x0000000fff0f723e */ /* 0x000fe200048070ff */
[----:B------:R1:W-:Y:S01]  /*152e0*/  @!P6 STG.E.U8 desc[UR18][R24.64+0x21], R17 ;  /* 0x000021111800e986 */ /* 0x0003e2000c101112 */
[----:B0-----:R-:W-:Y:S01]  /*152f0*/  F2FP.SATFINITE.E4M3.F32.PACK_AB_MERGE_C R19, RZ, R14, RZ ;  /* 0x0000000eff13723e */ /* 0x001fe200048070ff */
[----:B-----5:R-:W-:Y:S01]  /*15300*/  FMUL R2, R2, UR25 ;  /* 0x0000001902027c20 */ /* 0x020fe20008400000 */
[----:B------:R-:W-:Y:S01]  /*15310*/  F2FP.SATFINITE.E4M3.F32.PACK_AB_MERGE_C R13, RZ, R13, RZ ;  /* 0x0000000dff0d723e */ /* 0x000fe200048070ff */
[----:B------:R0:W-:Y:S01]  /*15320*/  @!P0 STG.E.U8 desc[UR18][R26.64+0x21], R15 ;  /* 0x0000210f1a008986 */ /* 0x0001e2000c101112 */
[----:B------:R-:W-:Y:S01]  /*15330*/  F2FP.SATFINITE.E4M3.F32.PACK_AB_MERGE_C R11, RZ, R11, RZ ;  /* 0x0000000bff0b723e */ /* 0x000fe200048070ff */
[----:B------:R-:W-:Y:S01]  /*15340*/  FMUL R12, R12, UR25 ;  /* 0x000000190c0c7c20 */ /* 0x000fe20008400000 */
[----:B------:R-:W-:Y:S01]  /*15350*/  ISETP.LT.OR P3, PT, R34, 0x9, !P3 ;  /* 0x000000092200780c */ /* 0x000fe20005f61670 */
[----:B------:R-:W4:Y:S01]  /*15360*/  LDL.LU R226, [R1+0x14] ;  /* 0x0000140001e27983 */ /* 0x000f220000300800 */
[----:B------:R-:W-:Y:S01]  /*15370*/  ISETP.GE.AND P0, PT, R35, 0x31, PT ;  /* 0x000000312300780c */ /* 0x000fe20003f06270 */
[----:B------:R-:W-:Y:S01]  /*15380*/  FMUL R10, R10, UR25 ;  /* 0x000000190a0a7c20 */ /* 0x000fe20008400000 */
[----:B------:R-:W-:Y:S01]  /*15390*/  F2FP.SATFINITE.E4M3.F32.PACK_AB_MERGE_C R21, RZ, R12, RZ ;  /* 0x0000000cff15723e */ /* 0x000fe200048070ff */
[----:B------:R-:W-:Y:S01]  /*153a0*/  FMUL R9, R9, UR25 ;  /* 0x0000001909097c20 */ /* 0x000fe20008400000 */
[----:B-1----:R-:W-:Y:S01]  /*153b0*/  F2FP.SATFINITE.E4M3.F32.PACK_AB_MERGE_C R17, RZ, R16, RZ ;  /* 0x00000010ff11723e */ /* 0x002fe200048070ff */
[----:B------:R-:W-:Y:S01]  /*153c0*/  FMUL R8, R8, UR25 ;  /* 0x0000001908087c20 */ /* 0x000fe20008400000 */
[----:B------:R-:W-:Y:S01]  /*153d0*/  FMUL R7, R7, UR25 ;  /* 0x0000001907077c20 */ /* 0x000fe20008400000 */
[----:B------:R-:W-:Y:S01]  /*153e0*/  FMUL R6, R6, UR25 ;  /* 0x0000001906067c20 */ /* 0x000fe20008400000 */
[----:B------:R-:W-:Y:S01]  /*153f0*/  F2FP.SATFINITE.E4M3.F32.PACK_AB_MERGE_C R9, RZ, R9, RZ ;  /* 0x00000009ff09723e */ /* 0x000fe200048070ff */
[----:B------:R-:W-:Y:S01]  /*15400*/  @!P2 STG.E.U8 desc[UR18][R26.64+0x20], R17 ;  /* 0x000020111a00a986 */ /* 0x000fe2000c101112 */
[----:B------:R-:W-:Y:S01]  /*15410*/  ISETP.GE.AND P2, PT, R35, 0x32, PT ;  /* 0x000000322300780c */ /* 0x000fe20003f46270 */
[----:B------:R-:W-:Y:S01]  /*15420*/  FMUL R5, R5, UR25 ;  /* 0x0000001905057c20 */ /* 0x000fe20008400000 */
[----:B0-----:R-:W-:Y:S01]  /*15430*/  F2FP.SATFINITE.E4M3.F32.PACK_AB_MERGE_C R15, RZ, R8, RZ ;  /* 0x00000008ff0f723e */ /* 0x001fe200048070ff */
[----:B------:R-:W-:Y:S01]  /*15440*/  @!P4 STG.E.U8 desc[UR18][R24.64+0x28], R19 ;  /* 0x000028131800c986 */ /* 0x000fe2000c101112 */
[C---:B------:R-:W-:Y:S01]  /*15450*/  ISETP.LT.OR P4, PT, R34.reuse, 0x1, !P2 ;  /* 0x000000012200780c */ /* 0x040fe20005781670 */
[----:B------:R-:W-:Y:S01]  /*15460*/  FMUL R3, R3, UR25 ;  /* 0x0000001903037c20 */ /* 0x000fe20008400000 */
[----:B------:R-:W-:Y:S01]  /*15470*/  ISETP.LT.OR P2, PT, R34, 0x9, !P2 ;  /* 0x000000092200780c */ /* 0x000fe20005741670 */
[----:B------:R0:W-:Y:S01]  /*15480*/  @!P5 STG.E.U8 desc[UR18][R24.64+0x29], R13 ;  /* 0x0000290d1800d986 */ /* 0x0001e2000c101112 */
[----:B------:R-:W-:Y:S01]  /*15490*/  F2FP.SATFINITE.E4M3.F32.PACK_AB_MERGE_C R7, RZ, R7, RZ ;  /* 0x00000007ff07723e */ /* 0x000fe200048070ff */
[----:B------:R-:W-:Y:S01]  /*154a0*/  FMUL R4, R4, UR25 ;  /* 0x0000001904047c20 */ /* 0x000fe20008400000 */
[----:B------:R-:W-:Y:S01]  /*154b0*/  F2FP.SATFINITE.E4M3.F32.PACK_AB_MERGE_C R5, RZ, R5, RZ ;  /* 0x00000005ff05723e */ /* 0x000fe200048070ff */
[----:B------:R1:W-:Y:S01]  /*154c0*/  @!P1 STG.E.U8 desc[UR18][R26.64+0x29], R11 ;  /* 0x0000290b1a009986 */ /* 0x0003e2000c101112 */
[----:B------:R-:W-:Y:S01]  /*154d0*/  ISETP.GE.AND P1, PT, R35, 0x41, PT ;  /* 0x000000412300780c */ /* 0x000fe20003f26270 */
[----:B------:R-:W-:Y:S01]  /*154e0*/  FMUL R0, R0, UR25 ;  /* 0x0000001900007c20 */ /* 0x000fe20008400000 */
[----:B------:R-:W-:Y:S01]  /*154f0*/  F2FP.SATFINITE.E4M3.F32.PACK_AB_MERGE_C R3, RZ, R3, RZ ;  /* 0x00000003ff03723e */ /* 0x000fe200048070ff */
[----:B------:R-:W-:Y:S01]  /*15500*/  @!P3 STG.E.U8 desc[UR18][R26.64+0x28], R21 ;  /* 0x000028151a00b986 */ /* 0x000fe2000c101112 */
[----:B------:R-:W-:-:S02]  /*15510*/  ISETP.LT.OR P3, PT, R34, 0x1, !P0 ;  /* 0x000000012200780c */ /* 0x000fc40004761670 */
[C---:B------:R-:W-:Y:S01]  /*15520*/  ISETP.LT.OR P0, PT, R34.reuse, 0x9, !P0 ;  /* 0x000000092200780c */ /* 0x040fe20004701670 */
[----:B------:R1:W-:Y:S01]  /*15530*/  @!P4 STG.E.U8 desc[UR18][R24.64+0x31], R9 ;  /* 0x000031091800c986 */ /* 0x0003e2000c101112 */
[----:B0-----:R-:W-:Y:S02]  /*15540*/  F2FP.SATFINITE.E4M3.F32.PACK_AB_MERGE_C R13, RZ, R10, RZ ;  /* 0x0000000aff0d723e */ /* 0x001fe400048070ff */
[----:B------:R-:W-:Y:S02]  /*15550*/  ISETP.LT.OR P5, PT, R34, 0x1, !P1 ;  /* 0x000000012200780c */ /* 0x000fe40004fa1670 */
[----:B-1----:R-:W-:-:S05]  /*15560*/  F2FP.SATFINITE.E4M3.F32.PACK_AB_MERGE_C R11, RZ, R2, RZ ;  /* 0x00000002ff0b723e */ /* 0x002fca00048070ff */
[----:B------:R-:W-:Y:S01]  /*15570*/  @!P3 STG.E.U8 desc[UR18][R24.64+0x30], R13 ;  /* 0x0000300d1800b986 */ /* 0x000fe2000c101112 */
[----:B------:R-:W-:-:S03]  /*15580*/  F2FP.SATFINITE.E4M3.F32.PACK_AB_MERGE_C R9, RZ, R4, RZ ;  /* 0x00000004ff09723e */ /* 0x000fc600048070ff */
[----:B------:R-:W-:Y:S01]  /*15590*/  @!P0 STG.E.U8 desc[UR18][R26.64+0x30], R15 ;  /* 0x0000300f1a008986 */ /* 0x000fe2000c101112 */
[----:B------:R-:W-:-:S03]  /*155a0*/  ISETP.GE.AND P0, PT, R35, 0x39, PT ;  /* 0x000000392300780c */ /* 0x000fc60003f06270 */
[----:B------:R0:W-:Y:S01]  /*155b0*/  @!P2 STG.E.U8 desc[UR18][R26.64+0x31], R7 ;  /* 0x000031071a00a986 */ /* 0x0001e2000c101112 */
[----:B------:R-:W-:Y:S02]  /*155c0*/  ISETP.GE.AND P2, PT, R35, 0x3a, PT ;  /* 0x0000003a2300780c */ /* 0x000fe40003f46270 */
[C---:B------:R-:W-:Y:S02]  /*155d0*/  ISETP.LT.OR P4, PT, R34.reuse, 0x1, !P0 ;  /* 0x000000012200780c */ /* 0x040fe40004781670 */
[C---:B------:R-:W-:Y:S02]  /*155e0*/  ISETP.LT.OR P3, PT, R34.reuse, 0x1, !P2 ;  /* 0x000000012200780c */ /* 0x040fe40005761670 */
[C---:B------:R-:W-:Y:S02]  /*155f0*/  ISETP.LT.OR P2, PT, R34.reuse, 0x9, !P2 ;  /* 0x000000092200780c */ /* 0x040fe40005741670 */
[----:B------:R-:W-:Y:S02]  /*15600*/  ISETP.LT.OR P0, PT, R34, 0x9, !P0 ;  /* 0x000000092200780c */ /* 0x000fe40004701670 */
[----:B0-----:R-:W-:-:S05]  /*15610*/  F2FP.SATFINITE.E4M3.F32.PACK_AB_MERGE_C R7, RZ, R6, RZ ;  /* 0x00000006ff07723e */ /* 0x001fca00048070ff */
[----:B------:R-:W-:Y:S04]  /*15620*/  @!P4 STG.E.U8 desc[UR18][R24.64+0x38], R7 ;  /* 0x000038071800c986 */ /* 0x000fe8000c101112 */
[----:B------:R0:W-:Y:S01]  /*15630*/  @!P3 STG.E.U8 desc[UR18][R24.64+0x39], R5 ;  /* 0x000039051800b986 */ /* 0x0001e2000c101112 */
[----:B------:R-:W-:-:S03]  /*15640*/  ISETP.GE.AND P3, PT, R35, 0x42, PT ;  /* 0x000000422300780c */ /* 0x000fc60003f66270 */
[----:B------:R-:W-:Y:S01]  /*15650*/  @!P2 STG.E.U8 desc[UR18][R26.64+0x39], R3 ;  /* 0x000039031a00a986 */ /* 0x000fe2000c101112 */
[----:B--2---:R-:W-:Y:S01]  /*15660*/  FMUL R2, R227, UR25 ;  /* 0x00000019e3027c20 */ /* 0x004fe20008400000 */
[----:B0-----:R-:W-:Y:S02]  /*15670*/  F2FP.SATFINITE.E4M3.F32.PACK_AB_MERGE_C R5, RZ, R0, RZ ;  /* 0x00000000ff05723e */ /* 0x001fe400048070ff */
[----:B------:R-:W2:Y:S04]  /*15680*/  LDL.LU R227, [R1+0x18] ;  /* 0x0000180001e37983 */ /* 0x000ea80000300800 */
[----:B------:R-:W2:Y:S01]  /*15690*/  LDL.LU R223, [R1+0x1c] ;  /* 0x00001c0001df7983 */ /* 0x000ea20000300800 */
[C---:B------:R-:W-:Y:S02]  /*156a0*/  ISETP.LT.OR P4, PT, R34.reuse, 0x1, !P3 ;  /* 0x000000012200780c */ /* 0x040fe40005f81670 */
[----:B------:R-:W-:Y:S01]  /*156b0*/  ISETP.LT.OR P3, PT, R34, 0x9, !P3 ;  /* 0x000000092200780c */ /* 0x000fe20005f61670 */
[----:B------:R-:W-:Y:S04]  /*156c0*/  @!P0 STG.E.U8 desc[UR18][R26.64+0x38], R9 ;  /* 0x000038091a008986 */ /* 0x000fe8000c101112 */
[----:B------:R0:W-:Y:S01]  /*156d0*/  @!P5 STG.E.U8 desc[UR18][R24.64+0x40], R11 ;  /* 0x0000400b1800d986 */ /* 0x0001e2000c101112 */
[----:B------:R-:W-:-:S05]  /*156e0*/  F2FP.SATFINITE.E4M3.F32.PACK_AB_MERGE_C R7, RZ, R2, RZ ;  /* 0x00000002ff07723e */ /* 0x000fca00048070ff */
[----:B------:R-:W-:Y:S01]  /*156f0*/  @!P4 STG.E.U8 desc[UR18][R24.64+0x41], R5 ;  /* 0x000041051800c986 */ /* 0x000fe2000c101112 */
[----:B---3--:R-:W-:-:S05]  /*15700*/  FMUL R0, R225, UR25 ;  /* 0x00000019e1007c20 */ /* 0x008fca0008400000 */
[----:B0-----:R-:W-:Y:S01]  /*15710*/  F2FP.SATFINITE.E4M3.F32.PACK_AB_MERGE_C R11, RZ, R0, RZ ;  /* 0x00000000ff0b723e */ /* 0x001fe200048070ff */
[----:B----4-:R-:W-:Y:S01]  /*15720*/  FMUL R4, R222, UR25 ;  /* 0x00000019de047c20 */ /* 0x010fe20008400000 */
[----:B------:R-:W-:Y:S01]  /*15730*/  FMUL R0, R224, UR25 ;  /* 0x00000019e0007c20 */ /* 0x000fe20008400000 */
[----:B------:R-:W-:Y:S02]  /*15740*/  FMUL R3, R220, UR25 ;  /* 0x00000019dc037c20 */ /* 0x000fe40008400000 */
[----:B------:R-:W3:Y:S04]  /*15750*/  LDL.LU R220, [R1+0x20] ;  /* 0x0000200001dc7983 */ /* 0x000ee80000300800 */
[----:B------:R-:W4:Y:S04]  /*15760*/  LDL.LU R222, [R1+0x24] ;  /* 0x0000240001de7983 */ /* 0x000f280000300800 */
[----:B------:R-:W4:Y:S01]  /*15770*/  LDL.LU R225, [R1+0x28] ;  /* 0x0000280001e17983 */ /* 0x000f220000300800 */
[----:B------:R-:W-:-:S03]  /*15780*/  F2FP.SATFINITE.E4M3.F32.PACK_AB_MERGE_C R3, RZ, R3, RZ ;  /* 0x00000003ff03723e */ /* 0x000fc600048070ff */
[----:B------:R-:W4:Y:S04]  /*15790*/  LDL.LU R224, [R1+0x2c] ;  /* 0x00002c0001e07983 */ /* 0x000f280000300800 */
[----:B------:R2:W-:Y:S01]  /*157a0*/  @!P3 STG.E.U8 desc[UR18][R26.64+0x41], R3 ;  /* 0x000041031a00b986 */ /* 0x0005e2000c101112 */
[----:B------:R-:W-:-:S03]  /*157b0*/  FMUL R2, R226, UR25 ;  /* 0x00000019e2027c20 */ /* 0x000fc60008400000 */
[----:B------:R-:W4:Y:S01]  /*157c0*/  LDL.LU R226, [R1+0x30] ;  /* 0x0000300001e27983 */ /* 0x000f220000300800 */
[----:B--2---:R-:W-:-:S03]  /*157d0*/  FMUL R3, R227, UR25 ;  /* 0x00000019e3037c20 */ /* 0x004fc60008400000 */
[----:B------:R-:W2:Y:S01]  /*157e0*/  LDL.LU R227, [R1+0x34] ;  /* 0x0000340001e37983 */ /* 0x000ea20000300800 */
[C---:B------:R-:W-:Y:S02]  /*157f0*/  ISETP.GE.AND P0, PT, R35.reuse, 0x4a, PT ;  /* 0x0000004a2300780c */ /* 0x040fe40003f06270 */
[C---:B------:R-:W-:Y:S02]  /*15800*/  ISETP.LT.OR P1, PT, R34.reuse, 0x9, !P1 ;  /* 0x000000092200780c */ /* 0x040fe40004f21670 */
[C---:B------:R-:W-:Y:S02]  /*15810*/  ISETP.LT.OR P6, PT, R34.reuse, 0x1, !P0 ;  /* 0x000000012200780c */ /* 0x040fe400047c1670 */
[C---:B------:R-:W-:Y:S02]  /*15820*/  ISETP.GE.AND P2, PT, R35.reuse, 0x49, PT ;  /* 0x000000492300780c */ /* 0x040fe40003f46270 */
[----:B------:R-:W-:Y:S02]  /*15830*/  ISETP.GE.AND P3, PT, R35, 0x51, PT ;  /* 0x000000512300780c */ /* 0x000fe40003f66270 */
[----:B------:R-:W-:-:S02]  /*15840*/  ISETP.LT.OR P5, PT, R34, 0x1, !P2 ;  /* 0x000000012200780c */ /* 0x000fc400057a1670 */
[----:B------:R-:W-:Y:S01]  /*15850*/  F2FP.SATFINITE.E4M3.F32.PACK_AB_MERGE_C R9, RZ, R4, RZ ;  /* 0x00000004ff09723e */ /* 0x000fe200048070ff */
[----:B------:R-:W-:Y:S01]  /*15860*/  FMUL R4, R223, UR25 ;  /* 0x00000019df047c20 */ /* 0x000fe20008400000 */
[C---:B------:R-:W-:Y:S01]  /*15870*/  ISETP.LT.OR P2, PT, R34.reuse, 0x9, !P2 ;  /* 0x000000092200780c */ /* 0x040fe20005741670 */
[----:B------:R-:W2:Y:S01]  /*15880*/  LDL.LU R223, [R1+0x38] ;  /* 0x0000380001df7983 */ /* 0x000ea20000300800 */
[C---:B------:R-:W-:Y:S02]  /*15890*/  ISETP.LT.OR P0, PT, R34.reuse, 0x9, !P0 ;  /* 0x000000092200780c */ /* 0x040fe40004701670 */
[----:B------:R-:W-:Y:S02]  /*158a0*/  ISETP.LT.OR P4, PT, R34, 0x1, !P3 ;  /* 0x000000012200780c */ /* 0x000fe40005f81670 */
[----:B------:R-:W-:Y:S01]  /*158b0*/  F2FP.SATFINITE.E4M3.F32.PACK_AB_MERGE_C R5, RZ, R0, RZ ;  /* 0x00000000ff05723e */ /* 0x000fe200048070ff */
[----:B------:R0:W-:Y:S01]  /*158c0*/  @!P1 STG.E.U8 desc[UR18][R26.64+0x40], R7 ;  /* 0x000040071a009986 */ /* 0x0001e2000c101112 */
[----:B------:R-:W-:-:S03]  /*158d0*/  F2FP.SATFINITE.E4M3.F32.PACK_AB_MERGE_C R3, RZ, R3, RZ ;  /* 0x00000003ff03723e */ /* 0x000fc600048070ff */
[----:B------:R-:W-:Y:S04]  /*158e0*/  @!P6 STG.E.U8 desc[UR18][R24.64+0x49], R11 ;  /* 0x0000490b1800e986 */ /* 0x000fe8000c101112 */
[----:B------:R1:W-:Y:S01]  /*158f0*/  @!P5 STG.E.U8 desc[UR18][R24.64+0x48], R9 ;  /* 0x000048091800d986 */ /* 0x0003e2000c101112 */
[----:B0-----:R-:W-:-:S03]  /*15900*/  F2FP.SATFINITE.E4M3.F32.PACK_AB_MERGE_C R7, RZ, R2, RZ ;  /* 0x00000002ff07723e */ /* 0x001fc600048070ff */
[----:B------:R-:W-:Y:S04]  /*15910*/  @!P2 STG.E.U8 desc[UR18][R26.64+0x48], R5 ;  /* 0x000048051a00a986 */ /* 0x000fe8000c101112 */
[----:B------:R-:W-:Y:S04]  /*15920*/  @!P0 STG.E.U8 desc[UR18][R26.64+0x49], R7 ;  /* 0x000049071a008986 */ /* 0x000fe8000c101112 */
[----:B------:R0:W-:Y:S01]  /*15930*/  @!P4 STG.E.U8 desc[UR18][R24.64+0x50], R3 ;  /* 0x000050031800c986 */ /* 0x0001e2000c101112 */
[----:B-1----:R-:W-:Y:S01]  /*15940*/  F2FP.SATFINITE.E4M3.F32.PACK_AB_MERGE_C R9, RZ, R4, RZ ;  /* 0x00000004ff09723e */ /* 0x002fe200048070ff */
[----:B---3--:R-:W-:-:S02]  /*15950*/  FMUL R0, R220, UR25 ;  /* 0x00000019dc007c20 */ /* 0x008fc40008400000 */
[----:B------:R-:W3:Y:S03]  /*15960*/  LDL.LU R220, [R1+0x3c] ;  /* 0x00003c0001dc7983 */ /* 0x000ee60000300800 */
[----:B------:R-:W-:Y:S01]  /*15970*/  F2FP.SATFINITE.E4M3.F32.PACK_AB_MERGE_C R11, RZ, R0, RZ ;  /* 0x00000000ff0b723e */ /* 0x000fe200048070ff */
[----:B----4-:R-:W-:Y:S01]  /*15980*/  FMUL R0, R222, UR25 ;  /* 0x00000019de007c20 */ /* 0x010fe20008400000 */
[----:B------:R-:W-:Y:S01]  /*15990*/  FMUL R2, R225, UR25 ;  /* 0x00000019e1027c20 */ /* 0x000fe20008400000 */
[----:B------:R-:W4:Y:S04]  /*159a0*/  LDL.LU R222, [R1+0x40] ;  /* 0x0000400001de7983 */ /* 0x000f280000300800 */
[----:B------:R-:W4:Y:S01]  /*159b0*/  LDL.LU R225, [R1+0x44] ;  /* 0x0000440001e17983 */ /* 0x000f220000300800 */
[----:B0-----:R-:W-:-:S03]  /*159c0*/  FMUL R3, R224, UR25 ;  /* 0x00000019e0037c20 */ /* 0x001fc60008400000 */
[----:B------:R-:W4:Y:S01]  /*159d0*/  LDL.LU R224, [R1+0x48] ;  /* 0x0000480001e07983 */ /* 0x000f220000300800 */
[----:B------:R-:W-:Y:S01]  /*159e0*/  F2FP.SATFINITE.E4M3.F32.PACK_AB_MERGE_C R5, RZ, R0, RZ ;  /* 0x00000000ff05723e */ /* 0x000fe200048070ff */
[----:B------:R-:W-:Y:S02]  /*159f0*/  FMUL R4, R226, UR25 ;  /* 0x00000019e2047c20 */ /* 0x000fe40008400000 */
[----:B------:R-:W4:Y:S01]  /*15a00*/  LDL.LU R226, [R1+0x4c] ;  /* 0x00004c0001e27983 */ /* 0x000f220000300800 */
[----:B--2---:R-:W-:-:S03]  /*15a10*/  FMUL R0, R227, UR25 ;  /* 0x00000019e3007c20 */ /* 0x004fc60008400000 */
[----:B------:R-:W2:Y:S01]  /*15a20*/  LDL.LU R227, [R1+0x50] ;  /* 0x0000500001e37983 */ /* 0x000ea20000300800 */
[C---:B------:R-:W-:Y:S02]  /*15a30*/  ISETP.GE.AND P1, PT, R35.reuse, 0x52, PT ;  /* 0x000000522300780c */ /* 0x040fe40003f26270 */
[----:B------:R-:W-:Y:S02]  /*15a40*/  ISETP.GE.AND P2, PT, R35, 0x5a, PT ;  /* 0x0000005a2300780c */ /* 0x000fe40003f46270 */
[C---:B------:R-:W-:Y:S02]  /*15a50*/  ISETP.LT.OR P5, PT, R34.reuse, 0x1, !P1 ;  /* 0x000000012200780c */ /* 0x040fe40004fa1670 */
[C---:B------:R-:W-:Y:S02]  /*15a60*/  ISETP.LT.OR P3, PT, R34.reuse, 0x9, !P3 ;  /* 0x000000092200780c */ /* 0x040fe40005f61670 */
[C---:B------:R-:W-:Y:S02]  /*15a70*/  ISETP.LT.OR P1, PT, R34.reuse, 0x9, !P1 ;  /* 0x000000092200780c */ /* 0x040fe40004f21670 */
[----:B------:R-:W-:-:S02]  /*15a80*/  ISETP.LT.OR P4, PT, R34, 0x1, !P2 ;  /* 0x000000012200780c */ /* 0x000fc40005781670 */
[----:B------:R-:W-:Y:S02]  /*15a90*/  ISETP.GE.AND P0, PT, R35, 0x59, PT ;  /* 0x000000592300780c */ /* 0x000fe40003f06270 */
[----:B------:R-:W-:Y:S02]  /*15aa0*/  F2FP.SATFINITE.E4M3.F32.PACK_AB_MERGE_C R7, RZ, R2, RZ ;  /* 0x00000002ff07723e */ /* 0x000fe400048070ff */
[----:B------:R-:W-:Y:S01]  /*15ab0*/  F2FP.SATFINITE.E4M3.F32.PACK_AB_MERGE_C R3, RZ, R3, RZ ;  /* 0x00000003ff03723e */ /* 0x000fe200048070ff */
[----:B------:R0:W-:Y:S01]  /*15ac0*/  @!P5 STG.E.U8 desc[UR18][R24.64+0x51], R9 ;  /* 0x000051091800d986 */ /* 0x0001e2000c101112 */
[----:B------:R-:W-:-:S03]  /*15ad0*/  ISETP.LT.OR P2, PT, R34, 0x9, !P2 ;  /* 0x000000092200780c */ /* 0x000fc60005741670 */
[----:B------:R1:W-:Y:S01]  /*15ae0*/  @!P3 STG.E.U8 desc[UR18][R26.64+0x50], R11 ;  /* 0x0000500b1a00b986 */ /* 0x0003e2000c101112 */
[----:B------:R-:W-:-:S03]  /*15af0*/  ISETP.LT.OR P3, PT, R34, 0x1, !P0 ;  /* 0x000000012200780c */ /* 0x000fc60004761670 */
[----:B------:R1:W-:Y:S04]  /*15b00*/  @!P1 STG.E.U8 desc[UR18][R26.64+0x51], R5 ;  /* 0x000051051a009986 */ /* 0x0003e8000c101112 */
[----:B------:R4:W-:Y:S01]  /*15b10*/  @!P4 STG.E.U8 desc[UR18][R24.64+0x59], R3 ;  /* 0x000059031800c986 */ /* 0x0009e2000c101112 */
[----:B0-----:R-:W-:Y:S02]  /*15b20*/  F2FP.SATFINITE.E4M3.F32.PACK_AB_MERGE_C R9, RZ, R4, RZ ;  /* 0x00000004ff09723e */ /* 0x001fe400048070ff */
[----:B-1----:R-:W-:Y:S01]  /*15b30*/  F2FP.SATFINITE.E4M3.F32.PACK_AB_MERGE_C R11, RZ, R0, RZ ;  /* 0x00000000ff0b723e */ /* 0x002fe200048070ff */
[----:B------:R-:W-:Y:S02]  /*15b40*/  FMUL R0, R223, UR25 ;  /* 0x00000019df007c20 */ /* 0x000fe40008400000 */
[----:B------:R0:W-:Y:S03]  /*15b50*/  @!P3 STG.E.U8 desc[UR18][R24.64+0x58], R7 ;  /* 0x000058071800b986 */ /* 0x0001e6000c101112 */
[----:B------:R-:W-:Y:S01]  /*15b60*/  F2FP.SATFINITE.E4M3.F32.PACK_AB_MERGE_C R5, RZ, R0, RZ ;  /* 0x00000000ff05723e */ /* 0x000fe200048070ff */
[----:B------:R1:W-:Y:S01]  /*15b70*/  @!P2 STG.E.U8 desc[UR18][R26.64+0x59], R11 ;  /* 0x0000590b1a00a986 */ /* 0x0003e2000c101112 */
[----:B---3--:R-:W-:-:S03]  /*15b80*/  FMUL R2, R220, UR25 ;  /* 0x00000019dc027c20 */ /* 0x008fc60008400000 */
[----:B------:R-:W3:Y:S01]  /*15b90*/  LDL.LU R220, [R1+0x54] ;  /* 0x0000540001dc7983 */ /* 0x000ee20000300800 */
[----:B----4-:R-:W-:-:S03]  /*15ba0*/  FMUL R3, R222, UR25 ;  /* 0x00000019de037c20 */ /* 0x010fc60008400000 */
[----:B------:R-:W4:Y:S01]  /*15bb0*/  LDL.LU R222, [R1+0x58] ;  /* 0x0000580001de7983 */ /* 0x000f220000300800 */
[----:B------:R-:W-:-:S03]  /*15bc0*/  FMUL R4, R225, UR25 ;  /* 0x00000019e1047c20 */ /* 0x000fc60008400000 */
[----:B------:R-:W4:Y:S01]  /*15bd0*/  LDL.LU R225, [R1+0x5c] ;  /* 0x00005c0001e17983 */ /* 0x000f220000300800 */
[----:B------:R-:W-:-:S03]  /*15be0*/  FMUL R0, R224, UR25 ;  /* 0x00000019e0007c20 */ /* 0x000fc60008400000 */
[----:B------:R-:W4:Y:S01]  /*15bf0*/  LDL.LU R224, [R1+0x60] ;  /* 0x0000600001e07983 */ /* 0x000f220000300800 */
[----:B0-----:R-:W-:Y:S02]  /*15c00*/  F2FP.SATFINITE.E4M3.F32.PACK_AB_MERGE_C R7, RZ, R2, RZ ;  /* 0x00000002ff07723e */ /* 0x001fe400048070ff */
[----:B-1----:R-:W-:Y:S01]  /*15c10*/  F2FP.SATFINITE.E4M3.F32.PACK_AB_MERGE_C R11, RZ, R0, RZ ;  /* 0x00000000ff0b723e */ /* 0x002fe200048070ff */
[----:B------:R-:W-:Y:S02]  /*15c20*/  FMUL R0, R226, UR25 ;  /* 0x00000019e2007c20 */ /* 0x000fe40008400000 */
[----:B------:R-:W4:Y:S01]  /*15c30*/  LDL.LU R226, [R1+0x64] ;  /* 0x0000640001e27983 */ /* 0x000f220000300800 */
[----:B--2---:R-:W-:-:S03]  /*15c40*/  FMUL R2, R227, UR25 ;  /* 0x00000019e3027c20 */ /* 0x004fc60008400000 */
[----:B------:R-:W2:Y:S01]  /*15c50*/  LDL.LU R227, [R1+0x68] ;  /* 0x0000680001e37983 */ /* 0x000ea20000300800 */
[C---:B------:R-:W-:Y:S02]  /*15c60*/  ISETP.LT.OR P0, PT, R34.reuse, 0x9, !P0 ;  /* 0x000000092200780c */ /* 0x040fe40004701670 */
[----:B------:R-:W-:Y:S01]  /*15c70*/  ISETP.GE.AND P2, PT, R35, 0x62, PT ;  /* 0x000000622300780c */ /* 0x000fe20003f46270 */
[----:B------:R-:W2:Y:S03]  /*15c80*/  LDL.LU R223, [R1+0x6c] ;  /* 0x00006c0001df7983 */ /* 0x000ea60000300800 */
[----:B------:R-:W-:-:S07]  /*15c90*/  ISETP.LT.OR P3, PT, R34, 0x1, !P2 ;  /* 0x000000012200780c */ /* 0x000fce0005761670 */
[----:B------:R0:W-:Y:S01]  /*15ca0*/  @!P0 STG.E.U8 desc[UR18][R26.64+0x58], R9 ;  /* 0x000058091a008986 */ /* 0x0001e2000c101112 */
[----:B------:R-:W-:-:S04]  /*15cb0*/  ISETP.GE.AND P0, PT, R35, 0x61, PT ;  /* 0x000000612300780c */ /* 0x000fc80003f06270 */
[C---:B------:R-:W-:Y:S02]  /*15cc0*/  ISETP.LT.OR P4, PT, R34.reuse, 0x1, !P0 ;  /* 0x000000012200780c */ /* 0x040fe40004781670 */
[C---:B------:R-:W-:Y:S02]  /*15cd0*/  ISETP.LT.OR P0, PT, R34.reuse, 0x9, !P0 ;  /* 0x000000092200780c */ /* 0x040fe40004701670 */
[----:B------:R-:W-:Y:S02]  /*15ce0*/  ISETP.GE.AND P1, PT, R35, 0x69, PT ;  /* 0x000000692300780c */ /* 0x000fe40003f26270 */
[----:B------:R-:W-:Y:S01]  /*15cf0*/  F2FP.SATFINITE.E4M3.F32.PACK_AB_MERGE_C R3, RZ, R3, RZ ;  /* 0x00000003ff03723e */ /* 0x000fe200048070ff */
[----:B------:R-:W-:Y:S01]  /*15d00*/  @!P3 STG.E.U8 desc[UR18][R24.64+0x61], R7 ;  /* 0x000061071800b986 */ /* 0x000fe2000c101112 */
[C---:B------:R-:W-:Y:S02]  /*15d10*/  ISETP.LT.OR P2, PT, R34.reuse, 0x9, !P2 ;  /* 0x000000092200780c */ /* 0x040fe40005741670 */
[----:B------:R-:W-:-:S03]  /*15d20*/  ISETP.LT.OR P5, PT, R34, 0x1, !P1 ;  /* 0x000000012200780c */ /* 0x000fc60004fa1670 */
[----:B------:R1:W-:Y:S01]  /*15d30*/  @!P4 STG.E.U8 desc[UR18][R24.64+0x60], R5 ;  /* 0x000060051800c986 */ /* 0x0003e2000c101112 */
[----:B------:R-:W-:-:S03]  /*15d40*/  ISETP.GE.AND P3, PT, R35, 0x6a, PT ;  /* 0x0000006a2300780c */ /* 0x000fc60003f66270 */
[----:B------:R3:W-:Y:S01]  /*15d50*/  @!P0 STG.E.U8 desc[UR18][R26.64+0x60], R3 ;  /* 0x000060031a008986 */ /* 0x0007e2000c101112 */
[----:B0-----:R-:W-:Y:S02]  /*15d60*/  F2FP.SATFINITE.E4M3.F32.PACK_AB_MERGE_C R9, RZ, R4, RZ ;  /* 0x00000004ff09723e */ /* 0x001fe400048070ff */
[C---:B------:R-:W-:Y:S02]  /*15d70*/  ISETP.LT.OR P4, PT, R34.reuse, 0x1, !P3 ;  /* 0x000000012200780c */ /* 0x040fe40005f81670 */
[----:B------:R-:W-:Y:S02]  /*15d80*/  ISETP.LT.OR P3, PT, R34, 0x9, !P3 ;  /* 0x000000092200780c */ /* 0x000fe40005f61670 */
[----:B-1----:R-:W-:Y:S01]  /*15d90*/  F2FP.SATFINITE.E4M3.F32.PACK_AB_MERGE_C R5, RZ, R0, RZ ;  /* 0x00000000ff05723e */ /* 0x002fe200048070ff */
[----:B------:R-:W-:Y:S04]  /*15da0*/  @!P2 STG.E.U8 desc[UR18][R26.64+0x61], R9 ;  /* 0x000061091a00a986 */ /* 0x000fe8000c101112 */
[----:B------:R0:W-:Y:S01]  /*15db0*/  @!P5 STG.E.U8 desc[UR18][R24.64+0x68], R11 ;  /* 0x0000680b1800d986 */ /* 0x0001e2000c101112 */
[----:B------:R-:W-:-:S03]  /*15dc0*/  F2FP.SATFINITE.E4M3.F32.PACK_AB_MERGE_C R7, RZ, R2, RZ ;  /* 0x00000002ff07723e */ /* 0x000fc600048070ff */
[----:B------:R-:W-:Y:S01]  /*15dd0*/  @!P4 STG.E.U8 desc[UR18][R24.64+0x69], R5 ;  /* 0x000069051800c986 */ /* 0x000fe2000c101112 */
[----:B---3--:R-:W-:-:S03]  /*15de0*/  FMUL R3, R220, UR25 ;  /* 0x00000019dc037c20 */ /* 0x008fc60008400000 */
[----:B------:R-:W3:Y:S01]  /*15df0*/  LDL.LU R220, [R1+0x70] ;  /* 0x0000700001dc7983 */ /* 0x000ee20000300800 */
[----:B----4-:R-:W-:-:S03]  /*15e00*/  FMUL R4, R222, UR25 ;  /* 0x00000019de047c20 */ /* 0x010fc60008400000 */
[----:B------:R-:W4:Y:S01]  /*15e10*/  LDL.LU R222, [R1+0x74] ;  /* 0x0000740001de7983 */ /* 0x000f220000300800 */
[----:B------:R-:W-:-:S03]  /*15e20*/  FMUL R0, R225, UR25 ;  /* 0x00000019e1007c20 */ /* 0x000fc60008400000 */
[----:B------:R-:W4:Y:S01]  /*15e30*/  LDL.LU R225, [R1+0x78] ;  /* 0x0000780001e17983 */ /* 0x000f220000300800 */
[----:B------:R-:W-:Y:S02]  /*15e40*/  F2FP.SATFINITE.E4M3.F32.PACK_AB_MERGE_C R3, RZ, R3, RZ ;  /* 0x00000003ff03723e */ /* 0x000fe400048070ff */
[----:B0-----:R-:W-:Y:S01]  /*15e50*/  F2FP.SATFINITE.E4M3.F32.PACK_AB_MERGE_C R11, RZ, R0, RZ ;  /* 0x00000000ff0b723e */ /* 0x001fe200048070ff */
[----:B------:R-:W-:Y:S02]  /*15e60*/  FMUL R0, R224, UR25 ;  /* 0x00000019e0007c20 */ /* 0x000fe40008400000 */
[----:B------:R-:W4:Y:S01]  /*15e70*/  LDL.LU R224, [R1+0x7c] ;  /* 0x00007c0001e07983 */ /* 0x000f220000300800 */
[----:B------:R-:W-:-:S03]  /*15e80*/  FMUL R2, R226, UR25 ;  /* 0x00000019e2027c20 */ /* 0x000fc60008400000 */
[----:B------:R2:W-:Y:S04]  /*15e90*/  @!P3 STG.E.U8 desc[UR18][R26.64+0x69], R3 ;  /* 0x000069031a00b986 */ /* 0x0005e8000c101112 */
        /* <DEDUP_REMOVED lines=9> */
[C---:B------:R-:W-:Y:S02]  /*15f30*/  ISETP.LT.OR P2, PT, R34.reuse, 0x9, !P2 ;  /* 0x000000092200780c */ /* 0x040fe40005741670 */
[C---:B------:R-:W-:Y:S02]  /*15f40*/  ISETP.LT.OR P0, PT, R34.reuse, 0x9, !P0 ;  /* 0x000000092200780c */ /* 0x040fe40004701670 */
[----:B------:R-:W-:Y:S02]  /*15f50*/  ISETP.LT.OR P4, PT, R34, 0x1, !P3 ;  /* 0x000000012200780c */ /* 0x000fe40005f81670 */
[----:B------:R-:W-:Y:S01]  /*15f60*/  F2FP.SATFINITE.E4M3.F32.PACK_AB_MERGE_C R5, RZ, R0, RZ ;  /* 0x00000000ff05723e */ /* 0x000fe200048070ff */
[----:B------:R0:W-:Y:S01]  /*15f70*/  @!P1 STG.E.U8 desc[UR18][R26.64+0x68], R7 ;  /* 0x000068071a009986 */ /* 0x0001e2000c101112 */
[----:B------:R-:W-:Y:S01]  /*15f80*/  F2FP.SATFINITE.E4M3.F32.PACK_AB_MERGE_C R9, RZ, R4, RZ ;  /* 0x00000004ff09723e */ /* 0x000fe200048070ff */
[----:B------:R-:W-:Y:S02]  /*15f90*/  FMUL R4, R223, UR25 ;  /* 0x00000019df047c20 */ /* 0x000fe40008400000 */
[----:B------:R-:W-:Y:S01]  /*15fa0*/  @!P6 STG.E.U8 desc[UR18][R24.64+0x71], R11 ;  /* 0x0000710b1800e986 */ /* 0x000fe2000c101112 */
[----:B------:R-:W-:-:S03]  /*15fb0*/  F2FP.SATFINITE.E4M3.F32.PACK_AB_MERGE_C R3, RZ, R3, RZ ;  /* 0x00000003ff03723e */ /* 0x000fc600048070ff */
[----:B------:R-:W2:Y:S01]  /*15fc0*/  LDL.LU R223, [R1+0x88] ;  /* 0x0000880001df7983 */ /* 0x000ea20000300800 */
[----:B0-----:R-:W-:-:S03]  /*15fd0*/  F2FP.SATFINITE.E4M3.F32.PACK_AB_MERGE_C R7, RZ, R2, RZ ;  /* 0x00000002ff07723e */ /* 0x001fc600048070ff */
[----:B------:R0:W-:Y:S04]  /*15fe0*/  @!P5 STG.E.U8 desc[UR18][R24.64+0x70], R9 ;  /* 0x000070091800d986 */ /* 0x0001e8000c101112 */
[----:B------:R-:W-:Y:S04]  /*15ff0*/  @!P2 STG.E.U8 desc[UR18][R26.64+0x70], R5 ;  /* 0x000070051a00a986 */ /* 0x000fe8000c101112 */
[----:B------:R-:W-:Y:S04]  /*16000*/  @!P0 STG.E.U8 desc[UR18][R26.64+0x71], R7 ;  /* 0x000071071a008986 */ /* 0x000fe8000c101112 */
[----:B------:R1:W-:Y:S01]  /*16010*/  @!P4 STG.E.U8 desc[UR18][R24.64+0x78], R3 ;  /* 0x000078031800c986 */ /* 0x0003e2000c101112 */
[----:B0-----:R-:W-:Y:S01]  /*16020*/  F2FP.SATFINITE.E4M3.F32.PACK_AB_MERGE_C R9, RZ, R4, RZ ;  /* 0x00000004ff09723e */ /* 0x001fe200048070ff */
[----:B---3--:R-:W-:-:S02]  /*16030*/  FMUL R0, R220, UR25 ;  /* 0x00000019dc007c20 */ /* 0x008fc40008400000 */
[----:B------:R-:W3:Y:S03]  /*16040*/  LDL.LU R220, [R1+0x8c] ;  /* 0x00008c0001dc7983 */ /* 0x000ee60000300800 */
[----:B------:R-:W-:Y:S01]  /*16050*/  F2FP.SATFINITE.E4M3.F32.PACK_AB_MERGE_C R11, RZ, R0, RZ ;  /* 0x00000000ff0b723e */ /* 0x000fe200048070ff */
[----:B----4-:R-:W-:Y:S02]  /*16060*/  FMUL R0, R222, UR25 ;  /* 0x00000019de007c20 */ /* 0x010fe40008400000 */
[----:B------:R-:W4:Y:S01]  /*16070*/  LDL.LU R222, [R1+0x90] ;  /* 0x0000900001de7983 */ /* 0x000f220000300800 */
[----:B------:R-:W-:-:S03]  /*16080*/  FMUL R2, R225, UR25 ;  /* 0x00000019e1027c20 */ /* 0x000fc60008400000 */
[----:B------:R-:W4:Y:S01]  /*16090*/  LDL.LU R225, [R1+0x94] ;  /* 0x0000940001e17983 */ /* 0x000f220000300800 */
[----:B-1----:R-:W-:-:S03]  /*160a0*/  FMUL R3, R224, UR25 ;  /* 0x00000019e0037c20 */ /* 0x002fc60008400000 */
        /* <DEDUP_REMOVED lines=13> */
[----:B------:R-:W-:-:S03]  /*16180*/  F2FP.SATFINITE.E4M3.F32.PACK_AB_MERGE_C R3, RZ, R3, RZ ;  /* 0x00000003ff03723e */ /* 0x000fc600048070ff */
[----:B------:R0:W-:Y:S01]  /*16190*/  @!P5 STG.E.U8 desc[UR18][R24.64+0x79], R9 ;  /* 0x000079091800d986 */ /* 0x0001e2000c101112 */
[----:B------:R-:W-:-:S03]  /*161a0*/  ISETP.LT.OR P2, PT, R34, 0x9, !P2 ;  /* 0x000000092200780c */ /* 0x000fc60005741670 */
[----:B------:R1:W-:Y:S01]  /*161b0*/  @!P3 STG.E.U8 desc[UR18][R26.64+0x78], R11 ;  /* 0x0000780b1a00b986 */ /* 0x0003e2000c101112 */
[----:B------:R-:W-:Y:S02]  /*161c0*/  ISETP.LT.OR P3, PT, R34, 0x1, !P0 ;  /* 0x000000012200780c */ /* 0x000fe40004761670 */
[----:B------:R-:W-:Y:S01]  /*161d0*/  F2FP.SATFINITE.E4M3.F32.PACK_AB_MERGE_C R7, RZ, R2, RZ ;  /* 0x00000002ff07723e */ /* 0x000fe200048070ff */
[----:B------:R1:W-:Y:S04]  /*161e0*/  @!P1 STG.E.U8 desc[UR18][R26.64+0x79], R5 ;  /* 0x000079051a009986 */ /* 0x0003e8000c101112 */
[----:B------:R4:W-:Y:S01]  /*161f0*/  @!P4 STG.E.U8 desc[UR18][R24.64+0x81], R3 ;  /* 0x000081031800c986 */ /* 0x0009e2000c101112 */
[----:B0-----:R-:W-:Y:S02]  /*16200*/  F2FP.SATFINITE.E4M3.F32.PACK_AB_MERGE_C R9, RZ, R4, RZ ;  /* 0x00000004ff09723e */ /* 0x001fe400048070ff */
[----:B-1----:R-:W-:Y:S01]  /*16210*/  F2FP.SATFINITE.E4M3.F32.PACK_AB_MERGE_C R11, RZ, R0, RZ ;  /* 0x00000000ff0b723e */ /* 0x002fe200048070ff */
[----:B------:R-:W-:-:S02]  /*16220*/  FMUL R0, R223, UR25 ;  /* 0x00000019df007c20 */ /* 0x000fc40008400000 */
        /* <DEDUP_REMOVED lines=26> */
[C---:B------:R-:W-:Y:S02]  /*163d0*/  ISETP.LT.OR P2, PT, R34.reuse, 0x9, !P2 ;  /* 0x000000092200780c */ /* 0x040fe40005741670 */
[----:B------:R-:W-:Y:S01]  /*163e0*/  ISETP.LT.OR P5, PT, R34, 0x1, !P1 ;  /* 0x000000012200780c */ /* 0x000fe20004fa1670 */
[----:B------:R-:W-:Y:S01]  /*163f0*/  @!P3 STG.E.U8 desc[UR18][R24.64+0x89], R7 ;  /* 0x000089071800b986 */ /* 0x000fe2000c101112 */
[----:B------:R-:W-:-:S02]  /*16400*/  F2FP.SATFINITE.E4M3.F32.PACK_AB_MERGE_C R3, RZ, R3, RZ ;  /* 0x00000003ff03723e */ /* 0x000fc400048070ff */
[----:B------:R-:W-:Y:S01]  /*16410*/  ISETP.GE.AND P3, PT, R35, 0x92, PT ;  /* 0x000000922300780c */ /* 0x000fe20003f66270 */
[----:B------:R1:W-:Y:S01]  /*16420*/  @!P4 STG.E.U8 desc[UR18][R24.64+0x88], R5 ;  /* 0x000088051800c986 */ /* 0x0003e2000c101112 */
[----:B0-----:R-:W-:Y:S02]  /*16430*/  F2FP.SATFINITE.E4M3.F32.PACK_AB_MERGE_C R9, RZ, R4, RZ ;  /* 0x00000004ff09723e */ /* 0x001fe400048070ff */
[C---:B------:R-:W-:Y:S01]  /*16440*/  ISETP.LT.OR P4, PT, R34.reuse, 0x1, !P3 ;  /* 0x000000012200780c */ /* 0x040fe20005f81670 */
[----:B------:R3:W-:Y:S01]  /*16450*/  @!P0 STG.E.U8 desc[UR18][R26.64+0x88], R3 ;  /* 0x000088031a008986 */ /* 0x0007e2000c101112 */
[----:B------:R-:W-:-:S03]  /*16460*/  ISETP.LT.OR P3, PT, R34, 0x9, !P3 ;  /* 0x000000092200780c */ /* 0x000fc60005f61670 */
[----:B------:R-:W-:Y:S01]  /*16470*/  @!P2 STG.E.U8 desc[UR18][R26.64+0x89], R9 ;  /* 0x000089091a00a986 */ /* 0x000fe2000c101112 */
[----:B-1----:R-:W-:-:S03]  /*16480*/  F2FP.SATFINITE.E4M3.F32.PACK_AB_MERGE_C R5, RZ, R0, RZ ;  /* 0x00000000ff05723e */ /* 0x002fc600048070ff */
[----:B------:R0:W-:Y:S01]  /*16490*/  @!P5 STG.E.U8 desc[UR18][R24.64+0x90], R11 ;  /* 0x0000900b1800d986 */ /* 0x0001e2000c101112 */
[----:B------:R-:W-:-:S03]  /*164a0*/  F2FP.SATFINITE.E4M3.F32.PACK_AB_MERGE_C R7, RZ, R2, RZ ;  /* 0x00000002ff07723e */ /* 0x000fc600048070ff */
[----:B------:R-:W-:Y:S01]  /*164b0*/  @!P4 STG.E.U8 desc[UR18][R24.64+0x91], R5 ;  /* 0x000091051800c986 */ /* 0x000fe2000c101112 */
[----:B---3--:R-:W-:-:S03]  /*164c0*/  FMUL R3, R220, UR25 ;  /* 0x00000019dc037c20 */ /* 0x008fc60008400000 */
[----:B------:R-:W3:Y:S01]  /*164d0*/  LDL.LU R220, [R1+0xc0] ;  /* 0x0000c00001dc7983 */ /* 0x000ee20000300800 */
[----:B----4-:R-:W-:-:S03]  /*164e0*/  FMUL R4, R222, UR25 ;  /* 0x00000019de047c20 */ /* 0x010fc60008400000 */
[----:B------:R-:W4:Y:S01]  /*164f0*/  LDL.LU R222, [R1+0xc4] ;  /* 0x0000c40001de7983 */ /* 0x000f220000300800 */
[----:B------:R-:W-:Y:S01]  /*16500*/  FMUL R0, R225, UR25 ;  /* 0x00000019e1007c20 */ /* 0x000fe20008400000 */
[----:B------:R-:W-:Y:S02]  /*16510*/  F2FP.SATFINITE.E4M3.F32.PACK_AB_MERGE_C R3, RZ, R3, RZ ;  /* 0x00000003ff03723e */ /* 0x000fe400048070ff */
[----:B------:R-:W4:Y:S02]  /*16520*/  LDL.LU R225, [R1+0xc8] ;  /* 0x0000c80001e17983 */ /* 0x000f240000300800 */
[----:B0-----:R-:W-:Y:S01]  /*16530*/  F2FP.SATFINITE.E4M3.F32.PACK_AB_MERGE_C R11, RZ, R0, RZ ;  /* 0x00000000ff0b723e */ /* 0x001fe200048070ff */
[----:B------:R-:W-:Y:S02]  /*16540*/  FMUL R0, R224, UR25 ;  /* 0x00000019e0007c20 */ /* 0x000fe40008400000 */
        /* <DEDUP_REMOVED lines=8> */
[C---:B------:R-:W-:Y:S02]  /*165d0*/  ISETP.GE.AND P2, PT, R35.reuse, 0x99, PT ;  /* 0x000000992300780c */ /* 0x040fe40003f46270 */
[----:B------:R-:W-:Y:S02]  /*165e0*/  ISETP.GE.AND P3, PT, R35, 0xa1, PT ;  /* 0x000000a12300780c */ /* 0x000fe40003f66270 */
[C---:B------:R-:W-:Y:S02]  /*165f0*/  ISETP.LT.OR P6, PT, R34.reuse, 0x1, !P0 ;  /* 0x000000012200780c */ /* 0x040fe400047c1670 */
[----:B------:R-:W-:-:S02]  /*16600*/  ISETP.LT.OR P5, PT, R34, 0x1, !P2 ;  /* 0x000000012200780c */ /* 0x000fc400057a1670 */
[C---:B------:R-:W-:Y:S02]  /*16610*/  ISETP.LT.OR P2, PT, R34.reuse, 0x9, !P2 ;  /* 0x000000092200780c */ /* 0x040fe40005741670 */
[C---:B------:R-:W-:Y:S02]  /*16620*/  ISETP.LT.OR P0, PT, R34.reuse, 0x9, !P0 ;  /* 0x000000092200780c */ /* 0x040fe40004701670 */
[----:B------:R-:W-:Y:S01]  /*16630*/  ISETP.LT.OR P4, PT, R34, 0x1, !P3 ;  /* 0x000000012200780c */ /* 0x000fe20005f81670 */
[----:B------:R0:W-:Y:S01]  /*16640*/  @!P1 STG.E.U8 desc[UR18][R26.64+0x90], R7 ;  /* 0x000090071a009986 */ /* 0x0001e2000c101112 */
[----:B------:R-:W-:Y:S01]  /*16650*/  F2FP.SATFINITE.E4M3.F32.PACK_AB_MERGE_C R9, RZ, R4, RZ ;  /* 0x00000004ff09723e */ /* 0x000fe200048070ff */
[----:B------:R-:W-:Y:S01]  /*16660*/  FMUL R4, R223, UR25 ;  /* 0x00000019df047c20 */ /* 0x000fe20008400000 */
[----:B------:R-:W-:Y:S01]  /*16670*/  F2FP.SATFINITE.E4M3.F32.PACK_AB_MERGE_C R5, RZ, R0, RZ ;  /* 0x00000000ff05723e */ /* 0x000fe200048070ff */
[----:B------:R-:W2:Y:S01]  /*16680*/  LDL.LU R223, [R1+0xd8] ;  /* 0x0000d80001df7983 */ /* 0x000ea20000300800 */
[----:B------:R-:W-:-:S03]  /*16690*/  F2FP.SATFINITE.E4M3.F32.PACK_AB_MERGE_C R3, RZ, R3, RZ ;  /* 0x00000003ff03723e */ /* 0x000fc600048070ff */
[----:B------:R-:W-:Y:S01]  /*166a0*/  @!P6 STG.E.U8 desc[UR18][R24.64+0x99], R11 ;  /* 0x0000990b1800e986 */ /* 0x000fe2000c101112 */
        /* <DEDUP_REMOVED lines=21> */
[C---:B------:R-:W-:Y:S02]  /*16800*/  ISETP.LT.OR P3, PT, R34.reuse, 0x9, !P3 ;  /* 0x000000092200780c */ /* 0x040fe40005f61670 */
[C---:B------:R-:W-:Y:S02]  /*16810*/  ISETP.LT.OR P5, PT, R34.reuse, 0x1, !P1 ;  /* 0x000000012200780c */ /* 0x040fe40004fa1670 */
[----:B------:R-:W-:Y:S02]  /*16820*/  ISETP.GE.AND P2, PT, R35, 0xaa, PT ;  /* 0x000000aa2300780c */ /* 0x000fe40003f46270 */
[C---:B------:R-:W-:Y:S02]  /*16830*/  ISETP.LT.OR P1, PT, R34.reuse, 0x9, !P1 ;  /* 0x000000092200780c */ /* 0x040fe40004f21670 */
[----:B------:R-:W-:-:S02]  /*16840*/  ISETP.LT.OR P4, PT, R34, 0x1, !P2 ;  /* 0x000000012200780c */ /* 0x000fc40005781670 */
[----:B------:R-:W-:Y:S02]  /*16850*/  ISETP.GE.AND P0, PT, R35, 0xa9, PT ;  /* 0x000000a92300780c */ /* 0x000fe40003f06270 */
[----:B------:R-:W-:-:S03]  /*16860*/  ISETP.LT.OR P2, PT, R34, 0x9, !P2 ;  /* 0x000000092200780c */ /* 0x000fc60005741670 */
[----:B------:R-:W-:Y:S01]  /*16870*/  @!P5 STG.E.U8 desc[UR18][R24.64+0xa1], R9 ;  /* 0x0000a1091800d986 */ /* 0x000fe2000c101112 */
[----:B------:R-:W-:-:S03]  /*16880*/  F2FP.SATFINITE.E4M3.F32.PACK_AB_MERGE_C R7, RZ, R2, RZ ;  /* 0x00000002ff07723e */ /* 0x000fc600048070ff */
[----:B------:R0:W-:Y:S01]  /*16890*/  @!P3 STG.E.U8 desc[UR18][R26.64+0xa0], R11 ;  /* 0x0000a00b1a00b986 */ /* 0x0001e2000c101112 */
[----:B------:R-:W-:Y:S02]  /*168a0*/  ISETP.LT.OR P3, PT, R34, 0x1, !P0 ;  /* 0x000000012200780c */ /* 0x000fe40004761670 */
[----:B------:R-:W-:Y:S01]  /*168b0*/  F2FP.SATFINITE.E4M3.F32.PACK_AB_MERGE_C R3, RZ, R3, RZ ;  /* 0x00000003ff03723e */ /* 0x000fe200048070ff */
[----:B------:R1:W-:Y:S04]  /*168c0*/  @!P1 STG.E.U8 desc[UR18][R26.64+0xa1], R5 ;  /* 0x0000a1051a009986 */ /* 0x0003e8000c101112 */
[----:B------:R4:W-:Y:S01]  /*168d0*/  @!P4 STG.E.U8 desc[UR18][R24.64+0xa9], R3 ;  /* 0x0000a9031800c986 */ /* 0x0009e2000c101112 */
[----:B0-----:R-:W-:Y:S01]  /*168e0*/  F2FP.SATFINITE.E4M3.F32.PACK_AB_MERGE_C R11, RZ, R0, RZ ;  /* 0x00000000ff0b723e */ /* 0x001fe200048070ff */
[----:B------:R-:W-:Y:S01]  /*168f0*/  FMUL R0, R223, UR25 ;  /* 0x00000019df007c20 */ /* 0x000fe20008400000 */
[----:B------:R-:W-:-:S04]  /*16900*/  F2FP.SATFINITE.E4M3.F32.PACK_AB_MERGE_C R9, RZ, R4, RZ ;  /* 0x00000004ff09723e */ /* 0x000fc800048070ff */
[----:B-1----:R-:W-:Y:S01]  /*16910*/  F2FP.SATFINITE.E4M3.F32.PACK_AB_MERGE_C R5, RZ, R0, RZ ;  /* 0x00000000ff05723e */ /* 0x002fe200048070ff */
[----:B------:R0:W-:Y:S04]  /*16920*/  @!P3 STG.E.U8 desc[UR18][R24.64+0xa8], R7 ;  /* 0x0000a8071800b986 */ /* 0x0001e8000c101112 */
[----:B------:R1:W-:Y:S01]  /*16930*/  @!P2 STG.E.U8 desc[UR18][R26.64+0xa9], R11 ;  /* 0x0000a90b1a00a986 */ /* 0x0003e2000c101112 */
[----:B---3--:R-:W-:-:S03]  /*16940*/  FMUL R2, R220, UR25 ;  /* 0x00000019dc027c20 */ /* 0x008fc60008400000 */
[----:B------:R-:W3:Y:S01]  /*16950*/  LDL.LU R220, [R1+0xf4] ;  /* 0x0000f40001dc7983 */ /* 0x000ee20000300800 */
[----:B----4-:R-:W-:-:S03]  /*16960*/  FMUL R3, R222, UR25 ;  /* 0x00000019de037c20 */ /* 0x010fc60008400000 */
[----:B------:R-:W4:Y:S01]  /*16970*/  LDL.LU R222, [R1+0xf8] ;  /* 0x0000f80001de7983 */ /* 0x000f220000300800 */
[----:B------:R-:W-:-:S03]  /*16980*/  FMUL R4, R225, UR25 ;  /* 0x00000019e1047c20 */ /* 0x000fc60008400000 */
[----:B------:R-:W4:Y:S01]  /*16990*/  LDL.LU R225, [R1+0xfc] ;  /* 0x0000fc0001e17983 */ /* 0x000f220000300800 */
[----:B------:R-:W-:Y:S01]  /*169a0*/  FMUL R0, R224, UR25 ;  /* 0x00000019e0007c20 */ /* 0x000fe20008400000 */
[----:B0-----:R-:W-:Y:S02]  /*169b0*/  F2FP.SATFINITE.E4M3.F32.PACK_AB_MERGE_C R7, RZ, R2, RZ ;  /* 0x00000002ff07723e */ /* 0x001fe400048070ff */
[----:B------:R-:W4:Y:S02]  /*169c0*/  LDL.LU R224, [R1+0x100] ;  /* 0x0001000001e07983 */ /* 0x000f240000300800 */
        /* <DEDUP_REMOVED lines=12> */
[C---:B------:R-:W-:Y:S01]  /*16a90*/  ISETP.LT.OR P0, PT, R34.reuse, 0x9, !P0 ;  /* 0x000000092200780c */ /* 0x040fe20004701670 */
[----:B------:R-:W-:Y:S01]  /*16aa0*/  @!P3 STG.E.U8 desc[UR18][R24.64+0xb1], R7 ;  /* 0x0000b1071800b986 */ /* 0x000fe2000c101112 */
[C---:B------:R-:W-:Y:S02]  /*16ab0*/  ISETP.GE.AND P1, PT, R35.reuse, 0xb9, PT ;  /* 0x000000b92300780c */ /* 0x040fe40003f26270 */
[----:B------:R-:W-:Y:S02]  /*16ac0*/  F2FP.SATFINITE.E4M3.F32.PACK_AB_MERGE_C R3, RZ, R3, RZ ;  /* 0x00000003ff03723e */ /* 0x000fe400048070ff */
[----:B------:R-:W-:Y:S02]  /*16ad0*/  ISETP.GE.AND P3, PT, R35, 0xba, PT ;  /* 0x000000ba2300780c */ /* 0x000fe40003f66270 */
[----:B------:R-:W-:-:S02]  /*16ae0*/  ISETP.LT.OR P2, PT, R34, 0x9, !P2 ;  /* 0x000000092200780c */ /* 0x000fc40005741670 */
[C---:B------:R-:W-:Y:S01]  /*16af0*/  ISETP.LT.OR P5, PT, R34.reuse, 0x1, !P1 ;  /* 0x000000012200780c */ /* 0x040fe20004fa1670 */
[----:B------:R1:W-:Y:S01]  /*16b00*/  @!P4 STG.E.U8 desc[UR18][R24.64+0xb0], R5 ;  /* 0x0000b0051800c986 */ /* 0x0003e2000c101112 */
[C---:B------:R-:W-:Y:S02]  /*16b10*/  ISETP.LT.OR P4, PT, R34.reuse, 0x1, !P3 ;  /* 0x000000012200780c */ /* 0x040fe40005f81670 */
[----:B------:R-:W-:Y:S01]  /*16b20*/  ISETP.LT.OR P3, PT, R34, 0x9, !P3 ;  /* 0x000000092200780c */ /* 0x000fe20005f61670 */
[----:B------:R3:W-:Y:S01]  /*16b30*/  @!P0 STG.E.U8 desc[UR18][R26.64+0xb0], R3 ;  /* 0x0000b0031a008986 */ /* 0x0007e2000c101112 */
[----:B0-----:R-:W-:Y:S02]  /*16b40*/  F2FP.SATFINITE.E4M3.F32.PACK_AB_MERGE_C R9, RZ, R4, RZ ;  /* 0x00000004ff09723e */ /* 0x001fe400048070ff */
[----:B-1----:R-:W-:-:S03]  /*16b50*/  F2FP.SATFINITE.E4M3.F32.PACK_AB_MERGE_C R5, RZ, R0, RZ ;  /* 0x00000000ff05723e */ /* 0x002fc600048070ff */
[----:B------:R-:W-:Y:S01]  /*16b60*/  @!P2 STG.E.U8 desc[UR18][R26.64+0xb1], R9 ;  /* 0x0000b1091a00a986 */ /* 0x000fe2000c101112 */
[----:B------:R-:W-:-:S03]  /*16b70*/  F2FP.SATFINITE.E4M3.F32.PACK_AB_MERGE_C R7, RZ, R2, RZ ;  /* 0x00000002ff07723e */ /* 0x000fc600048070ff */
[----:B------:R0:W-:Y:S04]  /*16b80*/  @!P5 STG.E.U8 desc[UR18][R24.64+0xb8], R11 ;  /* 0x0000b80b1800d986 */ /* 0x0001e8000c101112 */
[----:B------:R-:W-:Y:S01]  /*16b90*/  @!P4 STG.E.U8 desc[UR18][R24.64+0xb9], R5 ;  /* 0x0000b9051800c986 */ /* 0x000fe2000c101112 */
[----:B---3--:R-:W-:-:S03]  /*16ba0*/  FMUL R3, R220, UR25 ;  /* 0x00000019dc037c20 */ /* 0x008fc60008400000 */
[----:B------:R-:W3:Y:S02]  /*16bb0*/  LDL.LU R220, [R1+0x110] ;  /* 0x0001100001dc7983 */ /* 0x000ee40000300800 */
[----:B------:R-:W-:Y:S01]  /*16bc0*/  F2FP.SATFINITE.E4M3.F32.PACK_AB_MERGE_C R3, RZ, R3, RZ ;  /* 0x00000003ff03723e */ /* 0x000fe200048070ff */
[----:B----4-:R-:W-:Y:S02]  /*16bd0*/  FMUL R4, R222, UR25 ;  /* 0x00000019de047c20 */ /* 0x010fe40008400000 */
[----:B------:R-:W4:Y:S01]  /*16be0*/  LDL.LU R222, [R1+0x114] ;  /* 0x0001140001de7983 */ /* 0x000f220000300800 */
[----:B------:R-:W-:-:S03]  /*16bf0*/  FMUL R0, R225, UR25 ;  /* 0x00000019e1007c20 */ /* 0x000fc60008400000 */
[----:B------:R-:W4:Y:S02]  /*16c00*/  LDL.LU R225, [R1+0x118] ;  /* 0x0001180001e17983 */ /* 0x000f240000300800 */
[----:B0-----:R-:W-:Y:S01]  /*16c10*/  F2FP.SATFINITE.E4M3.F32.PACK_AB_MERGE_C R11, RZ, R0, RZ ;  /* 0x00000000ff0b723e */ /* 0x001fe200048070ff */
[----:B------:R-:W-:Y:S01]  /*16c20*/  FMUL R0, R224, UR25 ;  /* 0x00000019e0007c20 */ /* 0x000fe20008400000 */
[----:B------:R2:W-:Y:S04]  /*16c30*/  @!P3 STG.E.U8 desc[UR18][R26.64+0xb9], R3 ;  /* 0x0000b9031a00b986 */ /* 0x0005e8000c101112 */
[----:B------:R-:W4:Y:S01]  /*16c40*/  LDL.LU R224, [R1+0x11c] ;  /* 0x00011c0001e07983 */ /* 0x000f220000300800 */
        /* <DEDUP_REMOVED lines=14> */
[----:B------:R-:W-:Y:S01]  /*16d30*/  FMUL R4, R223, UR25 ;  /* 0x00000019df047c20 */ /* 0x000fe20008400000 */
[----:B------:R-:W-:Y:S01]  /*16d40*/  F2FP.SATFINITE.E4M3.F32.PACK_AB_MERGE_C R5, RZ, R0, RZ ;  /* 0x00000000ff05723e */ /* 0x000fe200048070ff */
[----:B------:R-:W2:Y:S01]  /*16d50*/  LDL.LU R223, [R1+0x128] ;  /* 0x0001280001df7983 */ /* 0x000ea20000300800 */
[----:B------:R-:W-:-:S03]  /*16d60*/  F2FP.SATFINITE.E4M3.F32.PACK_AB_MERGE_C R3, RZ, R3, RZ ;  /* 0x00000003ff03723e */ /* 0x000fc600048070ff */
[----:B------:R0:W-:Y:S04]  /*16d70*/  @!P1 STG.E.U8 desc[UR18][R26.64+0xb8], R7 ;  /* 0x0000b8071a009986 */ /* 0x0001e8000c101112 */
[----:B------:R-:W-:Y:S04]  /*16d80*/  @!P6 STG.E.U8 desc[UR18][R24.64+0xc1], R11 ;  /* 0x0000c10b1800e986 */ /* 0x000fe8000c101112 */
[----:B------:R1:W-:Y:S01]  /*16d90*/  @!P5 STG.E.U8 desc[UR18][R24.64+0xc0], R9 ;  /* 0x0000c0091800d986 */ /* 0x0003e2000c101112 */
[----:B0-----:R-:W-:-:S03]  /*16da0*/  F2FP.SATFINITE.E4M3.F32.PACK_AB_MERGE_C R7, RZ, R2, RZ ;  /* 0x00000002ff07723e */ /* 0x001fc600048070ff */
[----:B------:R0:W-:Y:S04]  /*16db0*/  @!P2 STG.E.U8 desc[UR18][R26.64+0xc0], R5 ;  /* 0x0000c0051a00a986 */ /* 0x0001e8000c101112 */
[----:B------:R-:W-:Y:S01]  /*16dc0*/  @!P0 STG.E.U8 desc[UR18][R26.64+0xc1], R7 ;  /* 0x0000c1071a008986 */ /* 0x000fe2000c101112 */
[----:B-1----:R-:W-:-:S03]  /*16dd0*/  F2FP.SATFINITE.E4M3.F32.PACK_AB_MERGE_C R9, RZ, R4, RZ ;  /* 0x00000004ff09723e */ /* 0x002fc600048070ff */
[----:B------:R1:W-:Y:S01]  /*16de0*/  @!P4 STG.E.U8 desc[UR18][R24.64+0xc8], R3 ;  /* 0x0000c8031800c986 */ /* 0x0003e2000c101112 */
[----:B---3--:R-:W-:-:S03]  /*16df0*/  FMUL R0, R220, UR25 ;  /* 0x00000019dc007c20 */ /* 0x008fc60008400000 */
[----:B------:R-:W3:Y:S02]  /*16e00*/  LDL.LU R220, [R1+0x12c] ;  /* 0x00012c0001dc7983 */ /* 0x000ee40000300800 */
[----:B------:R-:W-:Y:S01]  /*16e10*/  F2FP.SATFINITE.E4M3.F32.PACK_AB_MERGE_C R11, RZ, R0, RZ ;  /* 0x00000000ff0b723e */ /* 0x000fe200048070ff */
[----:B----4-:R-:W-:Y:S02]  /*16e20*/  FMUL R0, R222, UR25 ;  /* 0x00000019de007c20 */ /* 0x010fe40008400000 */
[----:B------:R-:W4:Y:S01]  /*16e30*/  LDL.LU R222, [R1+0x130] ;  /* 0x0001300001de7983 */ /* 0x000f220000300800 */
[----:B------:R-:W-:-:S03]  /*16e40*/  FMUL R2, R225, UR25 ;  /* 0x00000019e1027c20 */ /* 0x000fc60008400000 */
[----:B------:R-:W4:Y:S01]  /*16e50*/  LDL.LU R225, [R1+0x134] ;  /* 0x0001340001e17983 */ /* 0x000f220000300800 */
[----:B0-----:R-:W-:Y:S01]  /*16e60*/  F2FP.SATFINITE.E4M3.F32.PACK_AB_MERGE_C R5, RZ, R0, RZ ;  /* 0x00000000ff05723e */ /* 0x001fe200048070ff */
[----:B-1----:R-:W-:Y:S02]  /*16e70*/  FMUL R3, R224, UR25 ;  /* 0x00000019e0037c20 */ /* 0x002fe40008400000 */
        /* <DEDUP_REMOVED lines=12> */
[----:B------:R-:W-:-:S03]  /*16f40*/  F2FP.SATFINITE.E4M3.F32.PACK_AB_MERGE_C R7, RZ, R2, RZ ;  /* 0x00000002ff07723e */ /* 0x000fc600048070ff */
[----:B------:R0:W-:Y:S01]  /*16f50*/  @!P5 STG.E.U8 desc[UR18][R24.64+0xc9], R9 ;  /* 0x0000c9091800d986 */ /* 0x0001e2000c101112 */
[----:B------:R-:W-:-:S03]  /*16f60*/  F2FP.SATFINITE.E4M3.F32.PACK_AB_MERGE_C R3, RZ, R3, RZ ;  /* 0x00000003ff03723e */ /* 0x000fc600048070ff */
        /* <DEDUP_REMOVED lines=9> */
[----:B---3--:R-:W-:-:S02]  /*17000*/  FMUL R2, R220, UR25 ;  /* 0x00000019dc027c20 */ /* 0x008fc40008400000 */
[----:B------:R-:W3:Y:S01]  /*17010*/  LDL.LU R220, [R1+0x144] ;  /* 0x0001440001dc7983 */ /* 0x000ee20000300800 */
[----:B----4-:R-:W-:-:S03]  /*17020*/  FMUL R3, R222, UR25 ;  /* 0x00000019de037c20 */ /* 0x010fc60008400000 */
[----:B------:R-:W4:Y:S01]  /*17030*/  LDL.LU R222, [R1+0x148] ;  /* 0x0001480001de7983 */ /* 0x000f220000300800 */
[----:B------:R-:W-:-:S03]  /*17040*/  FMUL R4, R225, UR25 ;  /* 0x00000019e1047c20 */ /* 0x000fc60008400000 */
[----:B------:R-:W4:Y:S01]  /*17050*/  LDL.LU R225, [R1+0x14c] ;  /* 0x00014c0001e17983 */ /* 0x000f220000300800 */
[----:B0-----:R-:W-:Y:S01]  /*17060*/  F2FP.SATFINITE.E4M3.F32.PACK_AB_MERGE_C R7, RZ, R2, RZ ;  /* 0x00000002ff07723e */ /* 0x001fe200048070ff */
[----:B------:R-:W-:Y:S02]  /*17070*/  FMUL R0, R224, UR25 ;  /* 0x00000019e0007c20 */ /* 0x000fe40008400000 */
[----:B------:R-:W4:Y:S01]  /*17080*/  LDL.LU R224, [R1+0x150] ;  /* 0x0001500001e07983 */ /* 0x000f220000300800 */
[----:B--2---:R-:W-:-:S03]  /*17090*/  FMUL R2, R227, UR25 ;  /* 0x00000019e3027c20 */ /* 0x004fc60008400000 */
[----:B------:R-:W2:Y:S01]  /*170a0*/  LDL.LU R227, [R1+0x154] ;  /* 0x0001540001e37983 */ /* 0x000ea20000300800 */
[C---:B------:R-:W-:Y:S02]  /*170b0*/  ISETP.LT.OR P0, PT, R34.reuse, 0x9, !P0 ;  /* 0x000000092200780c */ /* 0x040fe40004701670 */
[----:B------:R-:W-:-:S11]  /*170c0*/  ISETP.LT.OR P2, PT, R34, 0x9, !P2 ;  /* 0x000000092200780c */ /* 0x000fd60005741670 */
[----:B------:R-:W-:Y:S01]  /*170d0*/  @!P0 STG.E.U8 desc[UR18][R26.64+0xd0], R9 ;  /* 0x0000d0091a008986 */ /* 0x000fe2000c101112 */
[----:B------:R-:W-:-:S03]  /*170e0*/  ISETP.GE.AND P0, PT, R35, 0xd9, PT ;  /* 0x000000d92300780c */ /* 0x000fc60003f06270 */
[----:B------:R0:W-:Y:S01]  /*170f0*/  @!P2 STG.E.U8 desc[UR18][R26.64+0xd1], R11 ;  /* 0x0000d10b1a00a986 */ /* 0x0001e2000c101112 */
[C---:B------:R-:W-:Y:S02]  /*17100*/  ISETP.GE.AND P2, PT, R35.reuse, 0xda, PT ;  /* 0x000000da2300780c */ /* 0x040fe40003f46270 */
[C---:B------:R-:W-:Y:S02]  /*17110*/  ISETP.LT.OR P4, PT, R34.reuse, 0x1, !P0 ;  /* 0x000000012200780c */ /* 0x040fe40004781670 */
[C---:B------:R-:W-:Y:S02]  /*17120*/  ISETP.LT.OR P3, PT, R34.reuse, 0x1, !P2 ;  /* 0x000000012200780c */ /* 0x040fe40005761670 */
[----:B------:R-:W-:Y:S02]  /*17130*/  ISETP.LT.OR P0, PT, R34, 0x9, !P0 ;  /* 0x000000092200780c */ /* 0x000fe40004701670 */
[----:B------:R-:W-:Y:S02]  /*17140*/  ISETP.GE.AND P1, PT, R35, 0xe1, PT ;  /* 0x000000e12300780c */ /* 0x000fe40003f26270 */
[----:B------:R-:W-:-:S02]  /*17150*/  F2FP.SATFINITE.E4M3.F32.PACK_AB_MERGE_C R3, RZ, R3, RZ ;  /* 0x00000003ff03723e */ /* 0x000fc400048070ff */
[C---:B------:R-:W-:Y:S02]  /*17160*/  ISETP.LT.OR P2, PT, R34.reuse, 0x9, !P2 ;  /* 0x000000092200780c */ /* 0x040fe40005741670 */
[----:B------:R-:W-:Y:S01]  /*17170*/  ISETP.LT.OR P5, PT, R34, 0x1, !P1 ;  /* 0x000000012200780c */ /* 0x000fe20004fa1670 */
[----:B------:R1:W-:Y:S01]  /*17180*/  @!P4 STG.E.U8 desc[UR18][R24.64+0xd8], R5 ;  /* 0x0000d8051800c986 */ /* 0x0003e2000c101112 */
[----:B0-----:R-:W-:Y:S01]  /*17190*/  F2FP.SATFINITE.E4M3.F32.PACK_AB_MERGE_C R11, RZ, R0, RZ ;  /* 0x00000000ff0b723e */ /* 0x001fe200048070ff */
[----:B------:R-:W-:Y:S02]  /*171a0*/  FMUL R0, R226, UR25 ;  /* 0x00000019e2007c20 */ /* 0x000fe40008400000 */
[----:B------:R0:W-:Y:S04]  /*171b0*/  @!P3 STG.E.U8 desc[UR18][R24.64+0xd9], R7 ;  /* 0x0000d9071800b986 */ /* 0x0001e8000c101112 */
[----:B------:R3:W-:Y:S04]  /*171c0*/  @!P0 STG.E.U8 desc[UR18][R26.64+0xd8], R3 ;  /* 0x0000d8031a008986 */ /* 0x0007e8000c101112 */
[----:B------:R-:W2:Y:S04]  /*171d0*/  LDL.LU R226, [R1+0x158] ;  /* 0x0001580001e27983 */ /* 0x000ea80000300800 */
[----:B------:R-:W2:Y:S01]  /*171e0*/  LDL.LU R223, [R1+0x15c] ;  /* 0x00015c0001df7983 */ /* 0x000ea20000300800 */
[----:B------:R-:W-:-:S02]  /*171f0*/  F2FP.SATFINITE.E4M3.F32.PACK_AB_MERGE_C R9, RZ, R4, RZ ;  /* 0x00000004ff09723e */ /* 0x000fc400048070ff */
[----:B-1----:R-:W-:-:S03]  /*17200*/  F2FP.SATFINITE.E4M3.F32.PACK_AB_MERGE_C R5, RZ, R0, RZ ;  /* 0x00000000ff05723e */ /* 0x002fc600048070ff */
[----:B------:R-:W-:Y:S01]  /*17210*/  @!P2 STG.E.U8 desc[UR18][R26.64+0xd9], R9 ;  /* 0x0000d9091a00a986 */ /* 0x000fe2000c101112 */
[----:B0-----:R-:W-:-:S03]  /*17220*/  F2FP.SATFINITE.E4M3.F32.PACK_AB_MERGE_C R7, RZ, R2, RZ ;  /* 0x00000002ff07723e */ /* 0x001fc600048070ff */
[----:B------:R0:W-:Y:S01]  /*17230*/  @!P5 STG.E.U8 desc[UR18][R24.64+0xe0], R11 ;  /* 0x0000e00b1800d986 */ /* 0x0001e2000c101112 */
[----:B---3--:R-:W-:-:S03]  /*17240*/  FMUL R3, R220, UR25 ;  /* 0x00000019dc037c20 */ /* 0x008fc60008400000 */
[----:B------:R-:W3:Y:S01]  /*17250*/  LDL.LU R220, [R1+0x160] ;  /* 0x0001600001dc7983 */ /* 0x000ee20000300800 */
[----:B----4-:R-:W-:-:S03]  /*17260*/  FMUL R4, R222, UR25 ;  /* 0x00000019de047c20 */ /* 0x010fc60008400000 */
[----:B------:R-:W4:Y:S01]  /*17270*/  LDL.LU R222, [R1+0x164] ;  /* 0x0001640001de7983 */ /* 0x000f220000300800 */
[----:B------:R-:W-:-:S03]  /*17280*/  FMUL R0, R225, UR25 ;  /* 0x00000019e1007c20 */ /* 0x000fc60008400000 */
[----:B------:R-:W4:Y:S02]  /*17290*/  LDL.LU R225, [R1+0x168] ;  /* 0x0001680001e17983 */ /* 0x000f240000300800 */
[----:B0-----:R-:W-:Y:S01]  /*172a0*/  F2FP.SATFINITE.E4M3.F32.PACK_AB_MERGE_C R11, RZ, R0, RZ ;  /* 0x00000000ff0b723e */ /* 0x001fe200048070ff */
        /* <DEDUP_REMOVED lines=12> */
[----:B------:R-:W-:Y:S01]  /*17370*/  ISETP.LT.OR P5, PT, R34, 0x1, !P2 ;  /* 0x000000012200780c */ /* 0x000fe200057a1670 */
[----:B------:R0:W-:Y:S01]  /*17380*/  @!P4 STG.E.U8 desc[UR18][R24.64+0xe1], R5 ;  /* 0x0000e1051800c986 */ /* 0x0001e2000c101112 */
[----:B------:R-:W-:-:S03]  /*17390*/  F2FP.SATFINITE.E4M3.F32.PACK_AB_MERGE_C R9, RZ, R4, RZ ;  /* 0x00000004ff09723e */ /* 0x000fc600048070ff */
[----:B------:R-:W-:Y:S04]  /*173a0*/  @!P3 STG.E.U8 desc[UR18][R26.64+0xe1], R3 ;  /* 0x0000e1031a00b986 */ /* 0x000fe8000c101112 */
[----:B------:R1:W-:Y:S01]  /*173b0*/  @!P1 STG.E.U8 desc[UR18][R26.64+0xe0], R7 ;  /* 0x0000e0071a009986 */ /* 0x0003e2000c101112 */
[----:B0-----:R-:W-:-:S03]  /*173c0*/  F2FP.SATFINITE.E4M3.F32.PACK_AB_MERGE_C R5, RZ, R0, RZ ;  /* 0x00000000ff05723e */ /* 0x001fc600048070ff */
[----:B------:R-:W-:Y:S01]  /*173d0*/  @!P6 STG.E.U8 desc[UR18][R24.64+0xe9], R11 ;  /* 0x0000e90b1800e986 */ /* 0x000fe2000c101112 */
[----:B-1----:R-:W-:Y:S01]  /*173e0*/  F2FP.SATFINITE.E4M3.F32.PACK_AB_MERGE_C R7, RZ, R2, RZ ;  /* 0x00000002ff07723e */ /* 0x002fe200048070ff */
[----:B------:R-:W-:Y:S02]  /*173f0*/  FMUL R3, R226, UR25 ;  /* 0x00000019e2037c20 */ /* 0x000fe40008400000 */
[----:B------:R-:W2:Y:S01]  /*17400*/  LDL.LU R226, [R1+0x174] ;  /* 0x0001740001e27983 */ /* 0x000ea20000300800 */
[----:B------:R-:W-:-:S03]  /*17410*/  FMUL R4, R223, UR25 ;  /* 0x00000019df047c20 */ /* 0x000fc60008400000 */
[----:B------:R-:W2:Y:S04]  /*17420*/  LDL.LU R223, [R1+0x178] ;  /* 0x0001780001df7983 */ /* 0x000ea80000300800 */
[----:B------:R0:W-:Y:S02]  /*17430*/  @!P5 STG.E.U8 desc[UR18][R24.64+0xe8], R9 ;  /* 0x0000e8091800d986 */ /* 0x0001e4000c101112 */
[----:B0-----:R-:W-:Y:S01]  /*17440*/  F2FP.SATFINITE.E4M3.F32.PACK_AB_MERGE_C R9, RZ, R4, RZ ;  /* 0x00000004ff09723e */ /* 0x001fe200048070ff */
[----:B---3--:R-:W-:Y:S02]  /*17450*/  FMUL R0, R220, UR25 ;  /* 0x00000019dc007c20 */ /* 0x008fe40008400000 */
[----:B------:R-:W3:Y:S03]  /*17460*/  LDL.LU R220, [R1+0x17c] ;  /* 0x00017c0001dc7983 */ /* 0x000ee60000300800 */
[----:B------:R-:W-:Y:S01]  /*17470*/  F2FP.SATFINITE.E4M3.F32.PACK_AB_MERGE_C R11, RZ, R0, RZ ;  /* 0x00000000ff0b723e */ /* 0x000fe200048070ff */
[----:B----4-:R-:W-:-:S02]  /*17480*/  FMUL R0, R222, UR25 ;  /* 0x00000019de007c20 */ /* 0x010fc40008400000 */
        /* <DEDUP_REMOVED lines=8> */
[----:B------:R-:W-:Y:S02]  /*17510*/  ISETP.LT.OR P4, PT, R34, 0x1, !P3 ;  /* 0x000000012200780c */ /* 0x000fe40005f81670 */
[----:B------:R-:W-:Y:S02]  /*17520*/  ISETP.GE.AND P1, PT, R35, 0xf2, PT ;  /* 0x000000f22300780c */ /* 0x000fe40003f26270 */
[----:B------:R-:W-:-:S02]  /*17530*/  F2FP.SATFINITE.E4M3.F32.PACK_AB_MERGE_C R3, RZ, R3, RZ ;  /* 0x00000003ff03723e */ /* 0x000fc400048070ff */
[----:B------:R-:W-:-:S03]  /*17540*/  ISETP.LT.OR P5, PT, R34, 0x1, !P1 ;  /* 0x000000012200780c */ /* 0x000fc60004fa1670 */
[----:B------:R0:W-:Y:S01]  /*17550*/  @!P2 STG.E.U8 desc[UR18][R26.64+0xe8], R5 ;  /* 0x0000e8051a00a986 */ /* 0x0001e2000c101112 */
[----:B------:R-:W-:Y:S02]  /*17560*/  ISETP.GE.AND P2, PT, R35, 0xfa, PT ;  /* 0x000000fa2300780c */ /* 0x000fe40003f46270 */
[C---:B------:R-:W-:Y:S01]  /*17570*/  ISETP.LT.OR P3, PT, R34.reuse, 0x9, !P3 ;  /* 0x000000092200780c */ /* 0x040fe20005f61670 */
[----:B------:R-:W-:Y:S01]  /*17580*/  @!P0 STG.E.U8 desc[UR18][R26.64+0xe9], R7 ;  /* 0x0000e9071a008986 */ /* 0x000fe2000c101112 */
[----:B------:R-:W-:-:S03]  /*17590*/  ISETP.LT.OR P1, PT, R34, 0x9, !P1 ;  /* 0x000000092200780c */ /* 0x000fc60004f21670 */
[----:B------:R1:W-:Y:S01]  /*175a0*/  @!P4 STG.E.U8 desc[UR18][R24.64+0xf0], R3 ;  /* 0x0000f0031800c986 */ /* 0x0003e2000c101112 */
[----:B------:R-:W-:Y:S02]  /*175b0*/  ISETP.LT.OR P4, PT, R34, 0x1, !P2 ;  /* 0x000000012200780c */ /* 0x000fe40005781670 */
[----:B0-----:R-:W-:Y:S01]  /*175c0*/  F2FP.SATFINITE.E4M3.F32.PACK_AB_MERGE_C R5, RZ, R0, RZ ;  /* 0x00000000ff05723e */ /* 0x001fe200048070ff */
[----:B-1----:R-:W-:Y:S01]  /*175d0*/  FMUL R3, R224, UR25 ;  /* 0x00000019e0037c20 */ /* 0x002fe20008400000 */
[----:B------:R0:W-:Y:S04]  /*175e0*/  @!P5 STG.E.U8 desc[UR18][R24.64+0xf1], R9 ;  /* 0x0000f1091800d986 */ /* 0x0001e8000c101112 */
[----:B------:R-:W-:Y:S01]  /*175f0*/  F2FP.SATFINITE.E4M3.F32.PACK_AB_MERGE_C R3, RZ, R3, RZ ;  /* 0x00000003ff03723e */ /* 0x000fe200048070ff */
[----:B------:R-:W2:Y:S01]  /*17600*/  LDL.LU R224, [R1+0x18c] ;  /* 0x00018c0001e07983 */ /* 0x000ea20000300800 */
[----:B------:R-:W-:Y:S01]  /*17610*/  FMUL R0, R226, UR25 ;  /* 0x00000019e2007c20 */ /* 0x000fe20008400000 */
[----:B------:R-:W-:-:S02]  /*17620*/  F2FP.SATFINITE.E4M3.F32.PACK_AB_MERGE_C R7, RZ, R2, RZ ;  /* 0x00000002ff07723e */ /* 0x000fc400048070ff */
[----:B------:R1:W-:Y:S04]  /*17630*/  @!P3 STG.E.U8 desc[UR18][R26.64+0xf0], R11 ;  /* 0x0000f00b1a00b986 */ /* 0x0003e8000c101112 */
[----:B------:R1:W-:Y:S01]  /*17640*/  @!P1 STG.E.U8 desc[UR18][R26.64+0xf1], R5 ;  /* 0x0000f1051a009986 */ /* 0x0003e2000c101112 */
[----:B0-----:R-:W-:-:S03]  /*17650*/  F2FP.SATFINITE.E4M3.F32.PACK_AB_MERGE_C R9, RZ, R4, RZ ;  /* 0x00000004ff09723e */ /* 0x001fc600048070ff */
[----:B------:R-:W2:Y:S04]  /*17660*/  LDL.LU R226, [R1+0x190] ;  /* 0x0001900001e27983 */ /* 0x000ea80000300800 */
[----:B------:R4:W-:Y:S01]  /*17670*/  @!P4 STG.E.U8 desc[UR18][R24.64+0xf9], R3 ;  /* 0x0000f9031800c986 */ /* 0x0009e2000c101112 */
[----:B-1----:R-:W-:Y:S01]  /*17680*/  F2FP.SATFINITE.E4M3.F32.PACK_AB_MERGE_C R11, RZ, R0, RZ ;  /* 0x00000000ff0b723e */ /* 0x002fe200048070ff */
[----:B------:R-:W-:-:S05]  /*17690*/  FMUL R0, R223, UR25 ;  /* 0x00000019df007c20 */ /* 0x000fca0008400000 */
[----:B------:R-:W-:Y:S01]  /*176a0*/  F2FP.SATFINITE.E4M3.F32.PACK_AB_MERGE_C R5, RZ, R0, RZ ;  /* 0x00000000ff05723e */ /* 0x000fe200048070ff */
[----:B---3--:R-:W-:Y:S02]  /*176b0*/  FMUL R2, R220, UR25 ;  /* 0x00000019dc027c20 */ /* 0x008fe40008400000 */
[----:B------:R-:W3:Y:S01]  /*176c0*/  LDL.LU R220, [R1+0x194] ;  /* 0x0001940001dc7983 */ /* 0x000ee20000300800 */
[----:B----4-:R-:W-:-:S03]  /*176d0*/  FMUL R3, R222, UR25 ;  /* 0x00000019de037c20 */ /* 0x010fc60008400000 */
        /* <DEDUP_REMOVED lines=9> */
[----:B------:R-:W-:-:S09]  /*17770*/  ISETP.GE.AND P1, PT, R35, 0x109, PT ;  /* 0x000001092300780c */ /* 0x000fd20003f26270 */
[----:B------:R0:W-:Y:S04]  /*17780*/  @!P3 STG.E.U8 desc[UR18][R24.64+0xf8], R7 ;  /* 0x0000f8071800b986 */ /* 0x0001e8000c101112 */
[----:B------:R-:W-:Y:S01]  /*17790*/  @!P0 STG.E.U8 desc[UR18][R26.64+0xf8], R9 ;  /* 0x0000f8091a008986 */ /* 0x000fe2000c101112 */
[----:B------:R-:W-:-:S03]  /*177a0*/  ISETP.GE.AND P0, PT, R35, 0x101, PT ;  /* 0x000001012300780c */ /* 0x000fc60003f06270 */
[----:B------:R1:W-:Y:S01]  /*177b0*/  @!P2 STG.E.U8 desc[UR18][R26.64+0xf9], R11 ;  /* 0x0000f90b1a00a986 */ /* 0x0003e2000c101112 */
[----:B------:R-:W-:Y:S02]  /*177c0*/  ISETP.GE.AND P2, PT, R35, 0x102, PT ;  /* 0x000001022300780c */ /* 0x000fe40003f46270 */
[C---:B------:R-:W-:Y:S02]  /*177d0*/  ISETP.LT.OR P4, PT, R34.reuse, 0x1, !P0 ;  /* 0x000000012200780c */ /* 0x040fe40004781670 */
[C---:B------:R-:W-:Y:S02]  /*177e0*/  ISETP.LT.OR P3, PT, R34.reuse, 0x1, !P2 ;  /* 0x000000012200780c */ /* 0x040fe40005761670 */
[C---:B------:R-:W-:Y:S02]  /*177f0*/  ISETP.LT.OR P0, PT, R34.reuse, 0x9, !P0 ;  /* 0x000000092200780c */ /* 0x040fe40004701670 */
[C---:B------:R-:W-:Y:S02]  /*17800*/  ISETP.LT.OR P2, PT, R34.reuse, 0x9, !P2 ;  /* 0x000000092200780c */ /* 0x040fe40005741670 */
[----:B------:R-:W-:-:S02]  /*17810*/  ISETP.LT.OR P5, PT, R34, 0x1, !P1 ;  /* 0x000000012200780c */ /* 0x000fc40004fa1670 */
[----:B0-----:R-:W-:Y:S02]  /*17820*/  F2FP.SATFINITE.E4M3.F32.PACK_AB_MERGE_C R7, RZ, R2, RZ ;  /* 0x00000002ff07723e */ /* 0x001fe400048070ff */
[----:B------:R-:W-:Y:S02]  /*17830*/  F2FP.SATFINITE.E4M3.F32.PACK_AB_MERGE_C R3, RZ, R3, RZ ;  /* 0x00000003ff03723e */ /* 0x000fe400048070ff */
[----:B-1----:R-:W-:Y:S01]  /*17840*/  F2FP.SATFINITE.E4M3.F32.PACK_AB_MERGE_C R11, RZ, R0, RZ ;  /* 0x00000000ff0b723e */ /* 0x002fe200048070ff */
[----:B------:R-:W-:Y:S01]  /*17850*/  FMUL R0, R224, UR25 ;  /* 0x00000019e0007c20 */ /* 0x000fe20008400000 */
[----:B------:R0:W-:Y:S01]  /*17860*/  @!P4 STG.E.U8 desc[UR18][R24.64+0x100], R5 ;  /* 0x000100051800c986 */ /* 0x0001e2000c101112 */
[----:B------:R-:W-:-:S03]  /*17870*/  F2FP.SATFINITE.E4M3.F32.PACK_AB_MERGE_C R9, RZ, R4, RZ ;  /* 0x00000004ff09723e */ /* 0x000fc600048070ff */
[----:B------:R-:W-:Y:S01]  /*17880*/  @!P3 STG.E.U8 desc[UR18][R24.64+0x101], R7 ;  /* 0x000101071800b986 */ /* 0x000fe2000c101112 */
[----:B------:R-:W-:-:S03]  /*17890*/  FMUL R2, R226, UR25 ;  /* 0x00000019e2027c20 */ /* 0x000fc60008400000 */
[----:B------:R-:W2:Y:S04]  /*178a0*/  LDL.LU R224, [R1+0x1a4] ;  /* 0x0001a40001e07983 */ /* 0x000ea80000300800 */
[----:B------:R3:W-:Y:S01]  /*178b0*/  @!P0 STG.E.U8 desc[UR18][R26.64+0x100], R3 ;  /* 0x000100031a008986 */ /* 0x0007e2000c101112 */
[----:B0-----:R-:W-:-:S03]  /*178c0*/  F2FP.SATFINITE.E4M3.F32.PACK_AB_MERGE_C R5, RZ, R0, RZ ;  /* 0x00000000ff05723e */ /* 0x001fc600048070ff */
[----:B------:R-:W2:Y:S04]  /*178d0*/  LDL.LU R226, [R1+0x1a8] ;  /* 0x0001a80001e27983 */ /* 0x000ea80000300800 */
[----:B------:R-:W2:Y:S04]  /*178e0*/  LDL.LU R223, [R1+0x1ac] ;  /* 0x0001ac0001df7983 */ /* 0x000ea80000300800 */
[----:B------:R-:W-:Y:S04]  /*178f0*/  @!P2 STG.E.U8 desc[UR18][R26.64+0x101], R9 ;  /* 0x000101091a00a986 */ /* 0x000fe8000c101112 */
[----:B------:R0:W-:Y:S01]  /*17900*/  @!P5 STG.E.U8 desc[UR18][R24.64+0x108], R11 ;  /* 0x0001080b1800d986 */ /* 0x0001e2000c101112 */
[----:B---3--:R-:W-:-:S03]  /*17910*/  FMUL R3, R220, UR25 ;  /* 0x00000019dc037c20 */ /* 0x008fc60008400000 */
[----:B------:R-:W3:Y:S01]  /*17920*/  LDL.LU R220, [R1+0x1b0] ;  /* 0x0001b00001dc7983 */ /* 0x000ee20000300800 */
[----:B----4-:R-:W-:Y:S01]  /*17930*/  FMUL R0, R225, UR25 ;  /* 0x00000019e1007c20 */ /* 0x010fe20008400000 */
[----:B------:R-:W-:Y:S02]  /*17940*/  FMUL R4, R222, UR25 ;  /* 0x00000019de047c20 */ /* 0x000fe40008400000 */
[----:B------:R-:W4:Y:S02]  /*17950*/  LDL.LU R222, [R1+0x1b4] ;  /* 0x0001b40001de7983 */ /* 0x000f240000300800 */
[----:B0-----:R-:W-:Y:S01]  /*17960*/  F2FP.SATFINITE.E4M3.F32.PACK_AB_MERGE_C R11, RZ, R0, RZ ;  /* 0x00000000ff0b723e */ /* 0x001fe200048070ff */
[----:B--2---:R-:W-:Y:S02]  /*17970*/  FMUL R0, R227, UR25 ;  /* 0x00000019e3007c20 */ /* 0x004fe40008400000 */
[----:B------:R-:W2:Y:S01]  /*17980*/  LDL.LU R227, [R1+0x1b8] ;  /* 0x0001b80001e37983 */ /* 0x000ea20000300800 */
[----:B------:R-:W-:-:S02]  /*17990*/  ISETP.GE.AND P3, PT, R35, 0x10a, PT ;  /* 0x0000010a2300780c */ /* 0x000fc40003f66270 */
[----:B------:R-:W-:Y:S01]  /*179a0*/  ISETP.GE.AND P0, PT, R35, 0x112, PT ;  /* 0x000001122300780c */ /* 0x000fe20003f06270 */
[----:B------:R-:W2:Y:S01]  /*179b0*/  LDL.LU R225, [R1+0x1bc] ;  /* 0x0001bc0001e17983 */ /* 0x000ea20000300800 */
[C---:B------:R-:W-:Y:S02]  /*179c0*/  ISETP.LT.OR P4, PT, R34.reuse, 0x1, !P3 ;  /* 0x000000012200780c */ /* 0x040fe40005f81670 */
[C---:B------:R-:W-:Y:S02]  /*179d0*/  ISETP.LT.OR P3, PT, R34.reuse, 0x9, !P3 ;  /* 0x000000092200780c */ /* 0x040fe40005f61670 */
[C---:B------:R-:W-:Y:S02]  /*179e0*/  ISETP.LT.OR P1, PT, R34.reuse, 0x9, !P1 ;  /* 0x000000092200780c */ /* 0x040fe40004f21670 */
[----:B------:R-:W-:Y:S02]  /*179f0*/  ISETP.LT.OR P6, PT, R34, 0x1, !P0 ;  /* 0x000000012200780c */ /* 0x000fe400047c1670 */
[----:B------:R-:W-:-:S02]  /*17a00*/  F2FP.SATFINITE.E4M3.F32.PACK_AB_MERGE_C R3, RZ, R3, RZ ;  /* 0x00000003ff03723e */ /* 0x000fc400048070ff */
[----:B------:R-:W-:-:S03]  /*17a10*/  F2FP.SATFINITE.E4M3.F32.PACK_AB_MERGE_C R7, RZ, R2, RZ ;  /* 0x00000002ff07723e */ /* 0x000fc600048070ff */
[----:B------:R0:W-:Y:S01]  /*17a20*/  @!P4 STG.E.U8 desc[UR18][R24.64+0x109], R5 ;  /* 0x000109051800c986 */ /* 0x0001e2000c101112 */
[----:B------:R-:W-:-:S03]  /*17a30*/  F2FP.SATFINITE.E4M3.F32.PACK_AB_MERGE_C R9, RZ, R4, RZ ;  /* 0x00000004ff09723e */ /* 0x000fc600048070ff */
[----:B------:R1:W-:Y:S04]  /*17a40*/  @!P3 STG.E.U8 desc[UR18][R26.64+0x109], R3 ;  /* 0x000109031a00b986 */ /* 0x0003e8000c101112 */
[----:B------:R1:W-:Y:S01]  /*17a50*/  @!P1 STG.E.U8 desc[UR18][R26.64+0x108], R7 ;  /* 0x000108071a009986 */ /* 0x0003e2000c101112 */
[----:B0-----:R-:W-:-:S03]  /*17a60*/  F2FP.SATFINITE.E4M3.F32.PACK_AB_MERGE_C R5, RZ, R0, RZ ;  /* 0x00000000ff05723e */ /* 0x001fc600048070ff */
[----:B------:R0:W-:Y:S01]  /*17a70*/  @!P6 STG.E.U8 desc[UR18][R24.64+0x111], R11 ;  /* 0x0001110b1800e986 */ /* 0x0001e2000c101112 */
[----:B------:R-:W-:-:S03]  /*17a80*/  FMUL R2, R224, UR25 ;  /* 0x00000019e0027c20 */ /* 0x000fc60008400000 */
[----:B------:R-:W2:Y:S01]  /*17a90*/  LDL.LU R224, [R1+0x1c0] ;  /* 0x0001c00001e07983 */ /* 0x000ea20000300800 */
[----:B-1----:R-:W-:-:S03]  /*17aa0*/  FMUL R3, R226, UR25 ;  /* 0x00000019e2037c20 */ /* 0x002fc60008400000 */
[----:B------:R-:W2:Y:S01]  /*17ab0*/  LDL.LU R226, [R1+0x1c4] ;  /* 0x0001c40001e27983 */ /* 0x000ea20000300800 */
[----:B------:R-:W-:-:S03]  /*17ac0*/  FMUL R4, R223, UR25 ;  /* 0x00000019df047c20 */ /* 0x000fc60008400000 */
[----:B------:R-:W2:Y:S01]  /*17ad0*/  LDL.LU R223, [R1+0x1c8] ;  /* 0x0001c80001df7983 */ /* 0x000ea20000300800 */
[----:B------:R-:W-:Y:S01]  /*17ae0*/  F2FP.SATFINITE.E4M3.F32.PACK_AB_MERGE_C R7, RZ, R2, RZ ;  /* 0x00000002ff07723e */ /* 0x000fe200048070ff */
[----:B---3--:R-:W-:Y:S02]  /*17af0*/  FMUL R0, R220, UR25 ;  /* 0x00000019dc007c20 */ /* 0x008fe40008400000 */
[----:B------:R-:W3:Y:S03]  /*17b00*/  LDL.LU R220, [R1+0x1cc] ;  /* 0x0001cc0001dc7983 */ /* 0x000ee60000300800 */
[----:B0-----:R-:W-:Y:S01]  /*17b10*/  F2FP.SATFINITE.E4M3.F32.PACK_AB_MERGE_C R11, RZ, R0, RZ ;  /* 0x00000000ff0b723e */ /* 0x001fe200048070ff */
[----:B----4-:R-:W-:Y:S02]  /*17b20*/  FMUL R0, R222, UR25 ;  /* 0x00000019de007c20 */ /* 0x010fe40008400000 */
        /* <DEDUP_REMOVED lines=20> */
[----:B0-----:R-:W-:Y:S02]  /*17c70*/  F2FP.SATFINITE.E4M3.F32.PACK_AB_MERGE_C R9, RZ, R4, RZ ;  /* 0x00000004ff09723e */ /* 0x001fe400048070ff */
[----:B-1----:R-:W-:Y:S01]  /*17c80*/  F2FP.SATFINITE.E4M3.F32.PACK_AB_MERGE_C R5, RZ, R0, RZ ;  /* 0x00000000ff05723e */ /* 0x002fe200048070ff */
[----:B------:R-:W-:Y:S02]  /*17c90*/  FMUL R3, R225, UR25 ;  /* 0x00000019e1037c20 */ /* 0x000fe40008400000 */
[----:B------:R-:W2:Y:S01]  /*17ca0*/  LDL.LU R225, [R1+0x1d8] ;  /* 0x0001d80001e17983 */ /* 0x000ea20000300800 */
[----:B------:R-:W-:Y:S02]  /*17cb0*/  F2FP.SATFINITE.E4M3.F32.PACK_AB_MERGE_C R7, RZ, R2, RZ ;  /* 0x00000002ff07723e */ /* 0x000fe400048070ff */
[----:B------:R-:W-:Y:S01]  /*17cc0*/  F2FP.SATFINITE.E4M3.F32.PACK_AB_MERGE_C R3, RZ, R3, RZ ;  /* 0x00000003ff03723e */ /* 0x000fe200048070ff */
[----:B------:R-:W-:-:S02]  /*17cd0*/  FMUL R4, R224, UR25 ;  /* 0x00000019e0047c20 */ /* 0x000fc40008400000 */
[----:B------:R-:W2:Y:S01]  /*17ce0*/  LDL.LU R224, [R1+0x1dc] ;  /* 0x0001dc0001e07983 */ /* 0x000ea20000300800 */
[----:B------:R-:W-:-:S03]  /*17cf0*/  FMUL R0, R226, UR25 ;  /* 0x00000019e2007c20 */ /* 0x000fc60008400000 */
[----:B------:R-:W2:Y:S04]  /*17d00*/  LDL.LU R226, [R1+0x1e0] ;  /* 0x0001e00001e27983 */ /* 0x000ea80000300800 */
[----:B------:R0:W-:Y:S04]  /*17d10*/  @!P5 STG.E.U8 desc[UR18][R24.64+0x119], R9 ;  /* 0x000119091800d986 */ /* 0x0001e8000c101112 */
[----:B------:R-:W-:Y:S04]  /*17d20*/  @!P3 STG.E.U8 desc[UR18][R26.64+0x118], R11 ;  /* 0x0001180b1a00b986 */ /* 0x000fe8000c101112 */
[----:B------:R-:W-:Y:S04]  /*17d30*/  @!P1 STG.E.U8 desc[UR18][R26.64+0x119], R5 ;  /* 0x000119051a009986 */ /* 0x000fe8000c101112 */
[----:B------:R4:W-:Y:S01]  /*17d40*/  @!P4 STG.E.U8 desc[UR18][R24.64+0x121], R3 ;  /* 0x000121031800c986 */ /* 0x0009e2000c101112 */
[----:B0-----:R-:W-:Y:S01]  /*17d50*/  F2FP.SATFINITE.E4M3.F32.PACK_AB_MERGE_C R9, RZ, R4, RZ ;  /* 0x00000004ff09723e */ /* 0x001fe200048070ff */
[----:B---3--:R-:W-:-:S02]  /*17d60*/  FMUL R2, R220, UR25 ;  /* 0x00000019dc027c20 */ /* 0x008fc40008400000 */
[----:B------:R-:W3:Y:S01]  /*17d70*/  LDL.LU R220, [R1+0x1e4] ;  /* 0x0001e40001dc7983 */ /* 0x000ee20000300800 */
[----:B----4-:R-:W-:-:S03]  /*17d80*/  FMUL R3, R222, UR25 ;  /* 0x00000019de037c20 */ /* 0x010fc60008400000 */
[----:B------:R-:W4:Y:S01]  /*17d90*/  LDL.LU R222, [R1+0x1e8] ;  /* 0x0001e80001de7983 */ /* 0x000f220000300800 */
[----:B--2---:R-:W-:-:S03]  /*17da0*/  FMUL R4, R227, UR25 ;  /* 0x00000019e3047c20 */ /* 0x004fc60008400000 */
[----:B------:R-:W2:Y:S01]  /*17db0*/  LDL.LU R227, [R1+0x1ec] ;  /* 0x0001ec0001e37983 */ /* 0x000ea20000300800 */
[----:B------:R-:W-:Y:S02]  /*17dc0*/  ISETP.GE.AND P0, PT, R35, 0x121, PT ;  /* 0x000001212300780c */ /* 0x000fe40003f06270 */
[C---:B------:R-:W-:Y:S02]  /*17dd0*/  ISETP.LT.OR P2, PT, R34.reuse, 0x9, !P2 ;  /* 0x000000092200780c */ /* 0x040fe40005741670 */
[C---:B------:R-:W-:Y:S02]  /*17de0*/  ISETP.LT.OR P3, PT, R34.reuse, 0x1, !P0 ;  /* 0x000000012200780c */ /* 0x040fe40004761670 */
[----:B------:R-:W-:Y:S02]  /*17df0*/  ISETP.LT.OR P0, PT, R34, 0x9, !P0 ;  /* 0x000000092200780c */ /* 0x000fe40004701670 */
[----:B------:R-:W-:Y:S01]  /*17e00*/  F2FP.SATFINITE.E4M3.F32.PACK_AB_MERGE_C R11, RZ, R0, RZ ;  /* 0x00000000ff0b723e */ /* 0x000fe200048070ff */
[----:B------:R-:W-:-:S08]  /*17e10*/  FMUL R0, R223, UR25 ;  /* 0x00000019df007c20 */ /* 0x000fd00008400000 */
[----:B------:R0:W-:Y:S04]  /*17e20*/  @!P3 STG.E.U8 desc[UR18][R24.64+0x120], R7 ;  /* 0x000120071800b986 */ /* 0x0001e8000c101112 */
[----:B------:R-:W-:Y:S01]  /*17e30*/  @!P0 STG.E.U8 desc[UR18][R26.64+0x120], R9 ;  /* 0x000120091a008986 */ /* 0x000fe2000c101112 */
[----:B------:R-:W-:-:S03]  /*17e40*/  ISETP.GE.AND P0, PT, R35, 0x129, PT ;  /* 0x000001292300780c */ /* 0x000fc60003f06270 */
[----:B------:R1:W-:Y:S01]  /*17e50*/  @!P2 STG.E.U8 desc[UR18][R26.64+0x121], R11 ;  /* 0x0001210b1a00a986 */ /* 0x0003e2000c101112 */
[----:B------:R-:W-:Y:S02]  /*17e60*/  ISETP.GE.AND P2, PT, R35, 0x12a, PT ;  /* 0x0000012a2300780c */ /* 0x000fe40003f46270 */
[C---:B------:R-:W-:Y:S02]  /*17e70*/  ISETP.LT.OR P4, PT, R34.reuse, 0x1, !P0 ;  /* 0x000000012200780c */ /* 0x040fe40004781670 */
[C---:B------:R-:W-:Y:S02]  /*17e80*/  ISETP.LT.OR P3, PT, R34.reuse, 0x1, !P2 ;  /* 0x000000012200780c */ /* 0x040fe40005761670 */
[----:B------:R-:W-:Y:S02]  /*17e90*/  ISETP.LT.OR P0, PT, R34, 0x9, !P0 ;  /* 0x000000092200780c */ /* 0x000fe40004701670 */
[----:B------:R-:W-:Y:S02]  /*17ea0*/  F2FP.SATFINITE.E4M3.F32.PACK_AB_MERGE_C R5, RZ, R0, RZ ;  /* 0x00000000ff05723e */ /* 0x000fe400048070ff */
[----:B0-----:R-:W-:-:S02]  /*17eb0*/  F2FP.SATFINITE.E4M3.F32.PACK_AB_MERGE_C R7, RZ, R2, RZ ;  /* 0x00000002ff07723e */ /* 0x001fc400048070ff */
[----:B------:R-:W-:Y:S01]  /*17ec0*/  F2FP.SATFINITE.E4M3.F32.PACK_AB_MERGE_C R3, RZ, R3, RZ ;  /* 0x00000003ff03723e */ /* 0x000fe200048070ff */
[----:B------:R-:W-:Y:S02]  /*17ed0*/  FMUL R0, R225, UR25 ;  /* 0x00000019e1007c20 */ /* 0x000fe40008400000 */
[----:B------:R-:W4:Y:S03]  /*17ee0*/  LDL.LU R225, [R1+0x1f0] ;  /* 0x0001f00001e17983 */ /* 0x000f260000300800 */
[----:B-1----:R-:W-:Y:S01]  /*17ef0*/  F2FP.SATFINITE.E4M3.F32.PACK_AB_MERGE_C R11, RZ, R0, RZ ;  /* 0x00000000ff0b723e */ /* 0x002fe200048070ff */
[----:B------:R0:W-:Y:S01]  /*17f00*/  @!P4 STG.E.U8 desc[UR18][R24.64+0x128], R5 ;  /* 0x000128051800c986 */ /* 0x0001e2000c101112 */
[----:B------:R-:W-:-:S03]  /*17f10*/  FMUL R0, R224, UR25 ;  /* 0x00000019e0007c20 */ /* 0x000fc60008400000 */
[----:B------:R-:W-:Y:S04]  /*17f20*/  @!P3 STG.E.U8 desc[UR18][R24.64+0x129], R7 ;  /* 0x000129071800b986 */ /* 0x000fe8000c101112 */
[----:B------:R-:W4:Y:S01]  /*17f30*/  LDL.LU R224, [R1+0x1f4] ;  /* 0x0001f40001e07983 */ /* 0x000f220000300800 */
[----:B------:R-:W-:-:S03]  /*17f40*/  FMUL R2, R226, UR25 ;  /* 0x00000019e2027c20 */ /* 0x000fc60008400000 */
[----:B------:R3:W-:Y:S04]  /*17f50*/  @!P0 STG.E.U8 desc[UR18][R26.64+0x128], R3 ;  /* 0x000128031a008986 */ /* 0x0007e8000c101112 */
[----:B------:R-:W4:Y:S04]  /*17f60*/  LDL.LU R226, [R1+0x1f8] ;  /* 0x0001f80001e27983 */ /* 0x000f280000300800 */
[----:B------:R-:W4:Y:S01]  /*17f70*/  LDL.LU R223, [R1+0x1fc] ;  /* 0x0001fc0001df7983 */ /* 0x000f220000300800 */
[----:B0-----:R-:W-:Y:S01]  /*17f80*/  F2FP.SATFINITE.E4M3.F32.PACK_AB_MERGE_C R5, RZ, R0, RZ ;  /* 0x00000000ff05723e */ /* 0x001fe200048070ff */
[----:B---3--:R-:W-:-:S02]  /*17f90*/  FMUL R3, R220, UR25 ;  /* 0x00000019dc037c20 */ /* 0x008fc40008400000 */
[----:B------:R-:W3:Y:S01]  /*17fa0*/  LDL.LU R220, [R1+0x200] ;  /* 0x0002000001dc7983 */ /* 0x000ee20000300800 */
[----:B--2---:R-:W-:-:S03]  /*17fb0*/  FMUL R0, R227, UR25 ;  /* 0x00000019e3007c20 */ /* 0x004fc60008400000 */
[----:B------:R-:W2:Y:S01]  /*17fc0*/  LDL.LU R227, [R1+0x204] ;  /* 0x0002040001e37983 */ /* 0x000ea20000300800 */
[C---:B------:R-:W-:Y:S02]  /*17fd0*/  ISETP.GE.AND P1, PT, R35.reuse, 0x131, PT ;  /* 0x000001312300780c */ /* 0x040fe40003f26270 */
[C---:B------:R-:W-:Y:S02]  /*17fe0*/  ISETP.LT.OR P2, PT, R34.reuse, 0x9, !P2 ;  /* 0x000000092200780c */ /* 0x040fe40005741670 */
[C---:B------:R-:W-:Y:S02]  /*17ff0*/  ISETP.LT.OR P5, PT, R34.reuse, 0x1, !P1 ;  /* 0x000000012200780c */ /* 0x040fe40004fa1670 */
[----:B------:R-:W-:Y:S02]  /*18000*/  ISETP.GE.AND P3, PT, R35, 0x132, PT ;  /* 0x000001322300780c */ /* 0x000fe40003f66270 */
[----:B------:R-:W-:Y:S02]  /*18010*/  F2FP.SATFINITE.E4M3.F32.PACK_AB_MERGE_C R9, RZ, R4, RZ ;  /* 0x00000004ff09723e */ /* 0x000fe400048070ff */
[----:B------:R-:W-:-:S02]  /*18020*/  ISETP.LT.OR P4, PT, R34, 0x1, !P3 ;  /* 0x000000012200780c */ /* 0x000fc40005f81670 */
[----:B------:R-:W-:Y:S02]  /*18030*/  ISETP.GE.AND P0, PT, R35, 0x13a, PT ;  /* 0x0000013a2300780c */ /* 0x000fe40003f06270 */
[C---:B------:R-:W-:Y:S01]  /*18040*/  ISETP.LT.OR P1, PT, R34.reuse, 0x9, !P1 ;  /* 0x000000092200780c */ /* 0x040fe20004f21670 */
[----:B------:R-:W-:Y:S01]  /*18050*/  @!P2 STG.E.U8 desc[UR18][R26.64+0x129], R9 ;  /* 0x000129091a00a986 */ /* 0x000fe2000c101112 */
[C---:B------:R-:W-:Y:S02]  /*18060*/  ISETP.LT.OR P3, PT, R34.reuse, 0x9, !P3 ;  /* 0x000000092200780c */ /* 0x040fe40005f61670 */
[----:B------:R-:W-:Y:S01]  /*18070*/  ISETP.LT.OR P6, PT, R34, 0x1, !P0 ;  /* 0x000000012200780c */ /* 0x000fe200047c1670 */
[----:B------:R0:W-:Y:S01]  /*18080*/  @!P5 STG.E.U8 desc[UR18][R24.64+0x130], R11 ;  /* 0x0001300b1800d986 */ /* 0x0001e2000c101112 */
[----:B----4-:R-:W-:Y:S01]  /*18090*/  FMUL R4, R222, UR25 ;  /* 0x00000019de047c20 */ /* 0x010fe20008400000 */
[----:B------:R-:W-:Y:S02]  /*180a0*/  F2FP.SATFINITE.E4M3.F32.PACK_AB_MERGE_C R7, RZ, R2, RZ ;  /* 0x00000002ff07723e */ /* 0x000fe400048070ff */
[----:B------:R-:W-:Y:S01]  /*180b0*/  F2FP.SATFINITE.E4M3.F32.PACK_AB_MERGE_C R3, RZ, R3, RZ ;  /* 0x00000003ff03723e */ /* 0x000fe200048070ff */
[----:B------:R1:W-:Y:S04]  /*180c0*/  @!P4 STG.E.U8 desc[UR18][R24.64+0x131], R5 ;  /* 0x000131051800c986 */ /* 0x0003e8000c101112 */
[----:B------:R-:W4:Y:S01]  /*180d0*/  LDL.LU R222, [R1+0x208] ;  /* 0x0002080001de7983 */ /* 0x000f220000300800 */
[----:B0-----:R-:W-:-:S03]  /*180e0*/  F2FP.SATFINITE.E4M3.F32.PACK_AB_MERGE_C R11, RZ, R0, RZ ;  /* 0x00000000ff0b723e */ /* 0x001fc600048070ff */
[----:B------:R-:W-:Y:S01]  /*180f0*/  @!P1 STG.E.U8 desc[UR18][R26.64+0x130], R7 ;  /* 0x000130071a009986 */ /* 0x000fe2000c101112 */
[----:B------:R-:W-:-:S03]  /*18100*/  FMUL R0, R225, UR25 ;  /* 0x00000019e1007c20 */ /* 0x000fc60008400000 */
[----:B------:R-:W4:Y:S02]  /*18110*/  LDL.LU R225, [R1+0x20c] ;  /* 0x00020c0001e17983 */ /* 0x000f240000300800 */
[----:B-1----:R-:W-:Y:S02]  /*18120*/  F2FP.SATFINITE.E4M3.F32.PACK_AB_MERGE_C R5, RZ, R0, RZ ;  /* 0x00000000ff05723e */ /* 0x002fe400048070ff */
[----:B------:R0:W-:Y:S01]  /*18130*/  @!P3 STG.E.U8 desc[UR18][R26.64+0x131], R3 ;  /* 0x000131031a00b986 */ /* 0x0001e2000c101112 */
[----:B------:R-:W-:-:S03]  /*18140*/  F2FP.SATFINITE.E4M3.F32.PACK_AB_MERGE_C R9, RZ, R4, RZ ;  /* 0x00000004ff09723e */ /* 0x000fc600048070ff */
[----:B------:R1:W-:Y:S01]  /*18150*/  @!P6 STG.E.U8 desc[UR18][R24.64+0x139], R11 ;  /* 0x0001390b1800e986 */ /* 0x0003e2000c101112 */
[----:B------:R-:W-:-:S03]  /*18160*/  FMUL R2, R224, UR25 ;  /* 0x00000019e0027c20 */ /* 0x000fc60008400000 */
[----:B------:R-:W4:Y:S01]  /*18170*/  LDL.LU R224, [R1+0x210] ;  /* 0x0002100001e07983 */ /* 0x000f220000300800 */
[----:B0-----:R-:W-:-:S03]  /*18180*/  FMUL R3, R226, UR25 ;  /* 0x00000019e2037c20 */ /* 0x001fc60008400000 */
[----:B------:R-:W4:Y:S01]  /*18190*/  LDL.LU R226, [R1+0x214] ;  /* 0x0002140001e27983 */ /* 0x000f220000300800 */
[----:B------:R-:W-:-:S03]  /*181a0*/  FMUL R4, R223, UR25 ;  /* 0x00000019df047c20 */ /* 0x000fc60008400000 */
[----:B------:R-:W4:Y:S01]  /*181b0*/  LDL.LU R223, [R1+0x218] ;  /* 0x0002180001df7983 */ /* 0x000f220000300800 */
[----:B---3--:R-:W-:-:S05]  /*181c0*/  FMUL R0, R220, UR25 ;  /* 0x00000019dc007c20 */ /* 0x008fca0008400000 */
[----:B-1----:R-:W-:Y:S01]  /*181d0*/  F2FP.SATFINITE.E4M3.F32.PACK_AB_MERGE_C R11, RZ, R0, RZ ;  /* 0x00000000ff0b723e */ /* 0x002fe200048070ff */
[----:B--2---:R-:W-:Y:S02]  /*181e0*/  FMUL R0, R227, UR25 ;  /* 0x00000019e3007c20 */ /* 0x004fe40008400000 */
[----:B------:R-:W2:Y:S01]  /*181f0*/  LDL.LU R227, [R1+0x21c] ;  /* 0x00021c0001e37983 */ /* 0x000ea20000300800 */
[C---:B------:R-:W-:Y:S02]  /*18200*/  ISETP.GE.AND P2, PT, R35.reuse, 0x139, PT ;  /* 0x000001392300780c */ /* 0x040fe40003f46270 */
[----:B------:R-:W-:Y:S01]  /*18210*/  ISETP.GE.AND P3, PT, R35, 0x141, PT ;  /* 0x000001412300780c */ /* 0x000fe20003f66270 */
[----:B------:R-:W3:Y:S01]  /*18220*/  LDL.LU R220, [R1+0x220] ;  /* 0x0002200001dc7983 */ /* 0x000ee20000300800 */
[C---:B------:R-:W-:Y:S02]  /*18230*/  ISETP.LT.OR P5, PT, R34.reuse, 0x1, !P2 ;  /* 0x000000012200780c */ /* 0x040fe400057a1670 */
[----:B------:R-:W-:-:S02]  /*18240*/  ISETP.LT.OR P2, PT, R34, 0x9, !P2 ;  /* 0x000000092200780c */ /* 0x000fc40005741670 */
[C---:B------:R-:W-:Y:S02]  /*18250*/  ISETP.LT.OR P0, PT, R34.reuse, 0x9, !P0 ;  /* 0x000000092200780c */ /* 0x040fe40004701670 */
[----:B------:R-:W-:Y:S02]  /*18260*/  ISETP.LT.OR P4, PT, R34, 0x1, !P3 ;  /* 0x000000012200780c */ /* 0x000fe40005f81670 */
[----:B------:R-:W-:Y:S02]  /*18270*/  F2FP.SATFINITE.E4M3.F32.PACK_AB_MERGE_C R7, RZ, R2, RZ ;  /* 0x00000002ff07723e */ /* 0x000fe400048070ff */
[----:B------:R-:W-:-:S03]  /*18280*/  F2FP.SATFINITE.E4M3.F32.PACK_AB_MERGE_C R3, RZ, R3, RZ ;  /* 0x00000003ff03723e */ /* 0x000fc600048070ff */
[----:B------:R0:W-:Y:S04]  /*18290*/  @!P5 STG.E.U8 desc[UR18][R24.64+0x138], R9 ;  /* 0x000138091800d986 */ /* 0x0001e8000c101112 */
[----:B------:R-:W-:Y:S04]  /*182a0*/  @!P2 STG.E.U8 desc[UR18][R26.64+0x138], R5 ;  /* 0x000138051a00a986 */ /* 0x000fe8000c101112 */
[----:B------:R-:W-:Y:S01]  /*182b0*/  @!P0 STG.E.U8 desc[UR18][R26.64+0x139], R7 ;  /* 0x000139071a008986 */ /* 0x000fe2000c101112 */
[----:B----4-:R-:W-:-:S03]  /*182c0*/  FMUL R2, R222, UR25 ;  /* 0x00000019de027c20 */ /* 0x010fc60008400000 */
[----:B------:R1:W-:Y:S04]  /*182d0*/  @!P4 STG.E.U8 desc[UR18][R24.64+0x140], R3 ;  /* 0x000140031800c986 */ /* 0x0003e8000c101112 */
[----:B------:R-:W4:Y:S01]  /*182e0*/  LDL.LU R222, [R1+0x224] ;  /* 0x0002240001de7983 */ /* 0x000f220000300800 */
[----:B0-----:R-:W-:Y:S01]  /*182f0*/  F2FP.SATFINITE.E4M3.F32.PACK_AB_MERGE_C R9, RZ, R4, RZ ;  /* 0x00000004ff09723e */ /* 0x001fe200048070ff */
[----:B-1----:R-:W-:Y:S02]  /*18300*/  FMUL R3, R225, UR25 ;  /* 0x00000019e1037c20 */ /* 0x002fe40008400000 */
[----:B------:R-:W4:Y:S01]  /*18310*/  LDL.LU R225, [R1+0x228] ;  /* 0x0002280001e17983 */ /* 0x000f220000300800 */
[----:B------:R-:W-:Y:S02]  /*18320*/  F2FP.SATFINITE.E4M3.F32.PACK_AB_MERGE_C R5, RZ, R0, RZ ;  /* 0x00000000ff05723e */ /* 0x000fe400048070ff */
[----:B------:R-:W-:Y:S01]  /*18330*/  F2FP.SATFINITE.E4M3.F32.PACK_AB_MERGE_C R7, RZ, R2, RZ ;  /* 0x00000002ff07723e */ /* 0x000fe200048070ff */
[----:B------:R-:W-:-:S02]  /*18340*/  FMUL R4, R224, UR25 ;  /* 0x00000019e0047c20 */ /* 0x000fc40008400000 */
        /* <DEDUP_REMOVED lines=12> */
[----:B------:R-:W-:-:S03]  /*18410*/  ISETP.LT.OR P2, PT, R34, 0x9, !P2 ;  /* 0x000000092200780c */ /* 0x000fc60005741670 */
[----:B------:R-:W-:Y:S04]  /*18420*/  @!P5 STG.E.U8 desc[UR18][R24.64+0x141], R9 ;  /* 0x000141091800d986 */ /* 0x000fe8000c101112 */
[----:B------:R0:W-:Y:S01]  /*18430*/  @!P3 STG.E.U8 desc[UR18][R26.64+0x140], R11 ;  /* 0x0001400b1a00b986 */ /* 0x0001e2000c101112 */
[----:B------:R-:W-:Y:S02]  /*18440*/  ISETP.LT.OR P3, PT, R34, 0x1, !P0 ;  /* 0x000000012200780c */ /* 0x000fe40004761670 */
[----:B------:R-:W-:Y:S01]  /*18450*/  F2FP.SATFINITE.E4M3.F32.PACK_AB_MERGE_C R3, RZ, R3, RZ ;  /* 0x00000003ff03723e */ /* 0x000fe200048070ff */
[----:B------:R-:W-:Y:S01]  /*18460*/  @!P1 STG.E.U8 desc[UR18][R26.64+0x141], R5 ;  /* 0x000141051a009986 */ /* 0x000fe2000c101112 */
[----:B------:R-:W-:-:S03]  /*18470*/  ISETP.GE.AND P1, PT, R35, 0x151, PT ;  /* 0x000001512300780c */ /* 0x000fc60003f26270 */
[----:B------:R3:W-:Y:S01]  /*18480*/  @!P4 STG.E.U8 desc[UR18][R24.64+0x149], R3 ;  /* 0x000149031800c986 */ /* 0x0007e2000c101112 */
[----:B0-----:R-:W-:-:S05]  /*18490*/  F2FP.SATFINITE.E4M3.F32.PACK_AB_MERGE_C R11, RZ, R0, RZ ;  /* 0x00000000ff0b723e */ /* 0x001fca00048070ff */
[----:B------:R0:W-:Y:S04]  /*184a0*/  @!P3 STG.E.U8 desc[UR18][R24.64+0x148], R7 ;  /* 0x000148071800b986 */ /* 0x0001e8000c101112 */
[----:B------:R1:W-:Y:S01]  /*184b0*/  @!P2 STG.E.U8 desc[UR18][R26.64+0x149], R11 ;  /* 0x0001490b1a00a986 */ /* 0x0003e2000c101112 */
[----:B------:R-:W-:Y:S01]  /*184c0*/  ISETP.GE.AND P2, PT, R35, 0x152, PT ;  /* 0x000001522300780c */ /* 0x000fe20003f46270 */
[----:B------:R-:W-:Y:S01]  /*184d0*/  FMUL R0, R223, UR25 ;  /* 0x00000019df007c20 */ /* 0x000fe20008400000 */
[----:B------:R-:W-:Y:S01]  /*184e0*/  ISETP.LT.OR P0, PT, R34, 0x9, !P0 ;  /* 0x000000092200780c */ /* 0x000fe20004701670 */
[----:B---3--:R-:W-:Y:S01]  /*184f0*/  FMUL R3, R220, UR25 ;  /* 0x00000019dc037c20 */ /* 0x008fe20008400000 */
[C---:B------:R-:W-:Y:S01]  /*18500*/  ISETP.LT.OR P4, PT, R34.reuse, 0x1, !P1 ;  /* 0x000000012200780c */ /* 0x040fe20004f81670 */
[----:B------:R-:W3:Y:S01]  /*18510*/  LDL.LU R223, [R1+0x238] ;  /* 0x0002380001df7983 */ /* 0x000ee20000300800 */
[----:B------:R-:W-:-:S02]  /*18520*/  ISETP.LT.OR P3, PT, R34, 0x1, !P2 ;  /* 0x000000012200780c */ /* 0x000fc40005761670 */
[----:B------:R-:W-:Y:S01]  /*18530*/  ISETP.LT.OR P1, PT, R34, 0x9, !P1 ;  /* 0x000000092200780c */ /* 0x000fe20004f21670 */
[----:B------:R-:W3:Y:S01]  /*18540*/  LDL.LU R220, [R1+0x23c] ;  /* 0x00023c0001dc7983 */ /* 0x000ee20000300800 */
[----:B------:R-:W-:Y:S01]  /*18550*/  F2FP.SATFINITE.E4M3.F32.PACK_AB_MERGE_C R9, RZ, R4, RZ ;  /* 0x00000004ff09723e */ /* 0x000fe200048070ff */
[----:B----4-:R-:W-:Y:S01]  /*18560*/  FMUL R4, R222, UR25 ;  /* 0x00000019de047c20 */ /* 0x010fe20008400000 */
[----:B------:R-:W-:Y:S01]  /*18570*/  F2FP.SATFINITE.E4M3.F32.PACK_AB_MERGE_C R5, RZ, R0, RZ ;  /* 0x00000000ff05723e */ /* 0x000fe200048070ff */
[----:B------:R-:W-:Y:S01]  /*18580*/  FMUL R0, R225, UR25 ;  /* 0x00000019e1007c20 */ /* 0x000fe20008400000 */
[----:B0-----:R-:W-:Y:S01]  /*18590*/  F2FP.SATFINITE.E4M3.F32.PACK_AB_MERGE_C R7, RZ, R2, RZ ;  /* 0x00000002ff07723e */ /* 0x001fe200048070ff */
[----:B------:R-:W4:Y:S01]  /*185a0*/  LDL.LU R222, [R1+0x240] ;  /* 0x0002400001de7983 */ /* 0x000f220000300800 */
[----:B------:R-:W-:-:S03]  /*185b0*/  F2FP.SATFINITE.E4M3.F32.PACK_AB_MERGE_C R3, RZ, R3, RZ ;  /* 0x00000003ff03723e */ /* 0x000fc600048070ff */
[----:B------:R-:W4:Y:S01]  /*185c0*/  LDL.LU R225, [R1+0x244] ;  /* 0x0002440001e17983 */ /* 0x000f220000300800 */
[----:B-1----:R-:W-:Y:S01]  /*185d0*/  F2FP.SATFINITE.E4M3.F32.PACK_AB_MERGE_C R11, RZ, R0, RZ ;  /* 0x00000000ff0b723e */ /* 0x002fe200048070ff */
[----:B------:R-:W-:Y:S02]  /*185e0*/  FMUL R0, R224, UR25 ;  /* 0x00000019e0007c20 */ /* 0x000fe40008400000 */
[----:B------:R-:W-:Y:S01]  /*185f0*/  @!P0 STG.E.U8 desc[UR18][R26.64+0x148], R9 ;  /* 0x000148091a008986 */ /* 0x000fe2000c101112 */
[----:B------:R-:W-:-:S03]  /*18600*/  FMUL R2, R226, UR25 ;  /* 0x00000019e2027c20 */ /* 0x000fc60008400000 */
[----:B------:R-:W-:Y:S04]  /*18610*/  @!P4 STG.E.U8 desc[UR18][R24.64+0x150], R5 ;  /* 0x000150051800c986 */ /* 0x000fe8000c101112 */
[----:B------:R-:W-:Y:S04]  /*18620*/  @!P3 STG.E.U8 desc[UR18][R24.64+0x151], R7 ;  /* 0x000151071800b986 */ /* 0x000fe8000c101112 */
[----:B------:R2:W-:Y:S04]  /*18630*/  @!P1 STG.E.U8 desc[UR18][R26.64+0x150], R3 ;  /* 0x000150031a009986 */ /* 0x0005e8000c101112 */
[----:B------:R-:W4:Y:S04]  /*18640*/  LDL.LU R224, [R1+0x248] ;  /* 0x0002480001e07983 */ /* 0x000f280000300800 */
[----:B------:R-:W4:Y:S01]  /*18650*/  LDL.LU R226, [R1+0x24c] ;  /* 0x00024c0001e27983 */ /* 0x000f220000300800 */
[----:B--2---:R-:W-:-:S03]  /*18660*/  FMUL R3, R227, UR25 ;  /* 0x00000019e3037c20 */ /* 0x004fc60008400000 */
[----:B------:R-:W2:Y:S01]  /*18670*/  LDL.LU R227, [R1+0x250] ;  /* 0x0002500001e37983 */ /* 0x000ea20000300800 */
[C---:B------:R-:W-:Y:S02]  /*18680*/  ISETP.GE.AND P0, PT, R35.reuse, 0x159, PT ;  /* 0x000001592300780c */ /* 0x040fe40003f06270 */
[C---:B------:R-:W-:Y:S01]  /*18690*/  ISETP.LT.OR P2, PT, R34.reuse, 0x9, !P2 ;  /* 0x000000092200780c */ /* 0x040fe20005741670 */
[----:B------:R-:W2:Y:S01]  /*186a0*/  LDL.LU R219, [R1+0x254] ;  /* 0x0002540001db7983 */ /* 0x000ea20000300800 */
[C---:B------:R-:W-:Y:S02]  /*186b0*/  ISETP.LT.OR P5, PT, R34.reuse, 0x1, !P0 ;  /* 0x000000012200780c */ /* 0x040fe400047a1670 */
[----:B------:R-:W-:Y:S01]  /*186c0*/  ISETP.GE.AND P3, PT, R35, 0x15a, PT ;  /* 0x0000015a2300780c */ /* 0x000fe20003f66270 */
[----:B------:R-:W2:Y:S01]  /*186d0*/  LDL.LU R221, [R1+0x258] ;  /* 0x0002580001dd7983 */ /* 0x000ea20000300800 */
[----:B------:R-:W-:Y:S02]  /*186e0*/  F2FP.SATFINITE.E4M3.F32.PACK_AB_MERGE_C R9, RZ, R4, RZ ;  /* 0x00000004ff09723e */ /* 0x000fe400048070ff */
[----:B------:R-:W-:-:S02]  /*186f0*/  ISETP.LT.OR P4, PT, R34, 0x1, !P3 ;  /* 0x000000012200780c */ /* 0x000fc40005f81670 */
[C---:B------:R-:W-:Y:S02]  /*18700*/  ISETP.LT.OR P0, PT, R34.reuse, 0x9, !P0 ;  /* 0x000000092200780c */ /* 0x040fe40004701670 */
[----:B------:R-:W-:Y:S02]  /*18710*/  ISETP.LT.OR P3, PT, R34, 0x9, !P3 ;  /* 0x000000092200780c */ /* 0x000fe40005f61670 */
[----:B------:R-:W-:Y:S01]  /*18720*/  F2FP.SATFINITE.E4M3.F32.PACK_AB_MERGE_C R5, RZ, R0, RZ ;  /* 0x00000000ff05723e */ /* 0x000fe200048070ff */
[----:B------:R-:W-:Y:S01]  /*18730*/  @!P2 STG.E.U8 desc[UR18][R26.64+0x151], R9 ;  /* 0x000151091a00a986 */ /* 0x000fe2000c101112 */
[----:B------:R-:W-:-:S03]  /*18740*/  F2FP.SATFINITE.E4M3.F32.PACK_AB_MERGE_C R7, RZ, R2, RZ ;  /* 0x00000002ff07723e */ /* 0x000fc600048070ff */
[----:B------:R0:W-:Y:S01]  /*18750*/  @!P5 STG.E.U8 desc[UR18][R24.64+0x158], R11 ;  /* 0x0001580b1800d986 */ /* 0x0001e2000c101112 */
[----:B------:R-:W-:-:S03]  /*18760*/  F2FP.SATFINITE.E4M3.F32.PACK_AB_MERGE_C R3, RZ, R3, RZ ;  /* 0x00000003ff03723e */ /* 0x000fc600048070ff */
[----:B------:R1:W-:Y:S04]  /*18770*/  @!P4 STG.E.U8 desc[UR18][R24.64+0x159], R5 ;  /* 0x000159051800c986 */ /* 0x0003e8000c101112 */
[----:B------:R1:W-:Y:S04]  /*18780*/  @!P0 STG.E.U8 desc[UR18][R26.64+0x158], R7 ;  /* 0x000158071a008986 */ /* 0x0003e8000c101112 */
[----:B------:R1:W-:Y:S01]  /*18790*/  @!P3 STG.E.U8 desc[UR18][R26.64+0x159], R3 ;  /* 0x000159031a00b986 */ /* 0x0003e2000c101112 */
[----:B---3--:R-:W-:Y:S01]  /*187a0*/  FMUL R0, R220, UR25 ;  /* 0x00000019dc007c20 */ /* 0x008fe20008400000 */
[----:B------:R-:W-:-:S02]  /*187b0*/  FMUL R4, R223, UR25 ;  /* 0x00000019df047c20 */ /* 0x000fc40008400000 */
[----:B------:R-:W3:Y:S02]  /*187c0*/  LDL.LU R223, [R1+0x25c] ;  /* 0x00025c0001df7983 */ /* 0x000ee40000300800 */
[----:B0-----:R-:W-:Y:S01]  /*187d0*/  F2FP.SATFINITE.E4M3.F32.PACK_AB_MERGE_C R11, RZ, R0, RZ ;  /* 0x00000000ff0b723e */ /* 0x001fe200048070ff */
[----:B----4-:R-:W-:Y:S01]  /*187e0*/  FMUL R0, R222, UR25 ;  /* 0x00000019de007c20 */ /* 0x010fe20008400000 */
[----:B------:R-:W4:Y:S01]  /*187f0*/  LDL.LU R220, [R1+0x260] ;  /* 0x0002600001dc7983 */ /* 0x000f220000300800 */
[----:B------:R-:W-:-:S03]  /*18800*/  FMUL R2, R225, UR25 ;  /* 0x00000019e1027c20 */ /* 0x000fc60008400000 */
[----:B-1----:R-:W-:Y:S01]  /*18810*/  F2FP.SATFINITE.E4M3.F32.PACK_AB_MERGE_C R5, RZ, R0, RZ ;  /* 0x00000000ff05723e */ /* 0x002fe200048070ff */
[----:B------:R-:W4:Y:S01]  /*18820*/  LDL.LU R222, [R1+0x264] ;  /* 0x0002640001de7983 */ /* 0x000f220000300800 */
[----:B------:R-:W-:-:S03]  /*18830*/  F2FP.SATFINITE.E4M3.F32.PACK_AB_MERGE_C R7, RZ, R2, RZ ;  /* 0x00000002ff07723e */ /* 0x000fc600048070ff */
[----:B------:R-:W4:Y:S01]  /*18840*/  LDL.LU R225, [R1+0x26c] ;  /* 0x00026c0001e17983 */ /* 0x000f220000300800 */
[----:B------:R-:W-:-:S03]  /*18850*/  FMUL R0, R224, UR25 ;  /* 0x00000019e0007c20 */ /* 0x000fc60008400000 */
[----:B------:R-:W4:Y:S01]  /*18860*/  LDL.LU R224, [R1+0x268] ;  /* 0x0002680001e07983 */ /* 0x000f220000300800 */
[----:B------:R-:W-:-:S03]  /*18870*/  FMUL R3, R226, UR25 ;  /* 0x00000019e2037c20 */ /* 0x000fc60008400000 */
[----:B------:R-:W4:Y:S01]  /*18880*/  LDL.LU R226, [R1+0x270] ;  /* 0x0002700001e27983 */ /* 0x000f220000300800 */
[----:B--2---:R-:W-:-:S03]  /*18890*/  FMUL R2, R227, UR25 ;  /* 0x00000019e3027c20 */ /* 0x004fc60008400000 */
[----:B------:R-:W2:Y:S01]  /*188a0*/  LDL.LU R227, [R1+0x274] ;  /* 0x0002740001e37983 */ /* 0x000ea20000300800 */
[C---:B------:R-:W-:Y:S02]  /*188b0*/  ISETP.GE.AND P2, PT, R35.reuse, 0x161, PT ;  /* 0x000001612300780c */ /* 0x040fe40003f46270 */
[----:B------:R-:W-:Y:S02]  /*188c0*/  ISETP.GE.AND P1, PT, R35, 0x162, PT ;  /* 0x000001622300780c */ /* 0x000fe40003f26270 */
[C---:B------:R-:W-:Y:S02]  /*188d0*/  ISETP.LT.OR P6, PT, R34.reuse, 0x1, !P2 ;  /* 0x000000012200780c */ /* 0x040fe400057c1670 */
[C---:B------:R-:W-:Y:S02]  /*188e0*/  ISETP.LT.OR P5, PT, R34.reuse, 0x1, !P1 ;  /* 0x000000012200780c */ /* 0x040fe40004fa1670 */
[----:B------:R-:W-:Y:S02]  /*188f0*/  ISETP.LT.OR P1, PT, R34, 0x9, !P1 ;  /* 0x000000092200780c */ /* 0x000fe40004f21670 */
[----:B------:R-:W-:-:S02]  /*18900*/  F2FP.SATFINITE.E4M3.F32.PACK_AB_MERGE_C R9, RZ, R4, RZ ;  /* 0x00000004ff09723e */ /* 0x000fc400048070ff */
[C---:B------:R-:W-:Y:S02]  /*18910*/  ISETP.GE.AND P0, PT, R35.reuse, 0x169, PT ;  /* 0x000001692300780c */ /* 0x040fe40003f06270 */
[----:B------:R-:W-:Y:S02]  /*18920*/  ISETP.GE.AND P3, PT, R35, 0x16a, PT ;  /* 0x0000016a2300780c */ /* 0x000fe40003f66270 */
[C---:B------:R-:W-:Y:S01]  /*18930*/  ISETP.LT.OR P2, PT, R34.reuse, 0x9, !P2 ;  /* 0x000000092200780c */ /* 0x040fe20005741670 */
[----:B------:R0:W-:Y:S01]  /*18940*/  @!P6 STG.E.U8 desc[UR18][R24.64+0x160], R9 ;  /* 0x000160091800e986 */ /* 0x0001e2000c101112 */
[----:B------:R-:W-:-:S03]  /*18950*/  ISETP.LT.OR P4, PT, R34, 0x1, !P0 ;  /* 0x000000012200780c */ /* 0x000fc60004781670 */
[----:B------:R1:W-:Y:S01]  /*18960*/  @!P5 STG.E.U8 desc[UR18][R24.64+0x161], R11 ;  /* 0x0001610b1800d986 */ /* 0x0003e2000c101112 */
[C---:B------:R-:W-:Y:S02]  /*18970*/  ISETP.LT.OR P5, PT, R34.reuse, 0x1, !P3 ;  /* 0x000000012200780c */ /* 0x040fe40005fa1670 */
[C---:B------:R-:W-:Y:S01]  /*18980*/  ISETP.LT.OR P0, PT, R34.reuse, 0x9, !P0 ;  /* 0x000000092200780c */ /* 0x040fe20004701670 */
[----:B------:R1:W-:Y:S01]  /*18990*/  @!P1 STG.E.U8 desc[UR18][R26.64+0x161], R7 ;  /* 0x000161071a009986 */ /* 0x0003e2000c101112 */
[----:B------:R-:W-:Y:S02]  /*189a0*/  ISETP.GE.AND P1, PT, R35, 0x171, PT ;  /* 0x000001712300780c */ /* 0x000fe40003f26270 */
[C---:B------:R-:W-:Y:S02]  /*189b0*/  ISETP.LT.OR P3, PT, R34.reuse, 0x9, !P3 ;  /* 0x000000092200780c */ /* 0x040fe40005f61670 */
[----:B------:R-:W-:Y:S02]  /*189c0*/  ISETP.LT.OR P6, PT, R34, 0x1, !P1 ;  /* 0x000000012200780c */ /* 0x000fe40004fc1670 */
[----:B0-----:R-:W-:Y:S01]  /*189d0*/  F2FP.SATFINITE.E4M3.F32.PACK_AB_MERGE_C R9, RZ, R0, RZ ;  /* 0x00000000ff09723e */ /* 0x001fe200048070ff */
[----:B------:R-:W-:Y:S01]  /*189e0*/  FMUL R0, R219, UR25 ;  /* 0x00000019db007c20 */ /* 0x000fe20008400000 */
[----:B------:R-:W-:Y:S01]  /*189f0*/  F2FP.SATFINITE.E4M3.F32.PACK_AB_MERGE_C R13, RZ, R2, RZ ;  /* 0x00000002ff0d723e */ /* 0x000fe200048070ff */
[----:B------:R-:W-:Y:S01]  /*18a00*/  FMUL R2, R221, UR25 ;  /* 0x00000019dd027c20 */ /* 0x000fe20008400000 */
[----:B-1----:R-:W-:Y:S01]  /*18a10*/  F2FP.SATFINITE.E4M3.F32.PACK_AB_MERGE_C R11, RZ, R3, RZ ;  /* 0x00000003ff0b723e */ /* 0x002fe200048070ff */
[----:B------:R0:W-:Y:S01]  /*18a20*/  @!P2 STG.E.U8 desc[UR18][R26.64+0x160], R5 ;  /* 0x000160051a00a986 */ /* 0x0001e2000c101112 */
[----:B------:R-:W-:-:S02]  /*18a30*/  ISETP.GE.AND P2, PT, R35, 0x179, PT ;  /* 0x000001792300780c */ /* 0x000fc40003f46270 */
[----:B------:R-:W-:Y:S01]  /*18a40*/  F2FP.SATFINITE.E4M3.F32.PACK_AB_MERGE_C R7, RZ, R2, RZ ;  /* 0x00000002ff07723e */ /* 0x000fe200048070ff */
[----:B------:R1:W-:Y:S01]  /*18a50*/  @!P4 STG.E.U8 desc[UR18][R24.64+0x168], R9 ;  /* 0x000168091800c986 */ /* 0x0003e2000c101112 */
[----:B------:R-:W-:-:S03]  /*18a60*/  ISETP.GE.AND P4, PT, R35, 0x172, PT ;  /* 0x000001722300780c */ /* 0x000fc60003f86270 */
[----:B------:R1:W-:Y:S01]  /*18a70*/  @!P5 STG.E.U8 desc[UR18][R24.64+0x169], R11 ;  /* 0x0001690b1800d986 */ /* 0x0003e2000c101112 */
[----:B0-----:R-:W-:-:S03]  /*18a80*/  F2FP.SATFINITE.E4M3.F32.PACK_AB_MERGE_C R5, RZ, R0, RZ ;  /* 0x00000000ff05723e */ /* 0x001fc600048070ff */
[----:B------:R-:W-:Y:S01]  /*18a90*/  @!P0 STG.E.U8 desc[UR18][R26.64+0x168], R13 ;  /* 0x0001680d1a008986 */ /* 0x000fe2000c101112 */
[----:B---3--:R-:W-:Y:S01]  /*18aa0*/  FMUL R3, R223, UR25 ;  /* 0x00000019df037c20 */ /* 0x008fe20008400000 */
[----:B------:R-:W-:Y:S01]  /*18ab0*/  ISETP.GE.AND P0, PT, R35, 0x17a, PT ;  /* 0x0000017a2300780c */ /* 0x000fe20003f06270 */
[----:B----4-:R-:W-:Y:S01]  /*18ac0*/  FMUL R4, R220, UR25 ;  /* 0x00000019dc047c20 */ /* 0x010fe20008400000 */
[C---:B------:R-:W-:Y:S01]  /*18ad0*/  ISETP.LT.OR P5, PT, R34.reuse, 0x1, !P4 ;  /* 0x000000012200780c */ /* 0x040fe200067a1670 */
[----:B------:R-:W-:Y:S01]  /*18ae0*/  @!P3 STG.E.U8 desc[UR18][R26.64+0x169], R5 ;  /* 0x000169051a00b986 */ /* 0x000fe2000c101112 */
[C---:B------:R-:W-:Y:S02]  /*18af0*/  ISETP.LT.OR P1, PT, R34.reuse, 0x9, !P1 ;  /* 0x000000092200780c */ /* 0x040fe40004f21670 */
[C---:B------:R-:W-:Y:S01]  /*18b00*/  ISETP.LT.OR P3, PT, R34.reuse, 0x9, !P4 ;  /* 0x000000092200780c */ /* 0x040fe20006761670 */
[----:B------:R0:W-:Y:S01]  /*18b10*/  @!P6 STG.E.U8 desc[UR18][R24.64+0x170], R7 ;  /* 0x000170071800e986 */ /* 0x0001e2000c101112 */
[----:B------:R-:W-:-:S02]  /*18b20*/  ISETP.LT.OR P6, PT, R34, 0x1, !P0 ;  /* 0x000000012200780c */ /* 0x000fc400047c1670 */
[----:B------:R-:W-:Y:S01]  /*18b30*/  ISETP.LT.OR P4, PT, R34, 0x1, !P2 ;  /* 0x000000012200780c */ /* 0x000fe20005781670 */
[----:B------:R-:W-:Y:S01]  /*18b40*/  FMUL R0, R222, UR25 ;  /* 0x00000019de007c20 */ /* 0x000fe20008400000 */
[----:B-1----:R-:W-:Y:S01]  /*18b50*/  F2FP.SATFINITE.E4M3.F32.PACK_AB_MERGE_C R9, RZ, R3, RZ ;  /* 0x00000003ff09723e */ /* 0x002fe200048070ff */
[----:B------:R-:W-:Y:S01]  /*18b60*/  FMUL R3, R225, UR25 ;  /* 0x00000019e1037c20 */ /* 0x000fe20008400000 */
[C---:B------:R-:W-:Y:S02]  /*18b70*/  ISETP.LT.OR P2, PT, R34.reuse, 0x9, !P2 ;  /* 0x000000092200780c */ /* 0x040fe40005741670 */
[----:B------:R-:W-:Y:S02]  /*18b80*/  ISETP.LT.OR P0, PT, R34, 0x9, !P0 ;  /* 0x000000092200780c */ /* 0x000fe40004701670 */
[----:B------:R-:W-:Y:S02]  /*18b90*/  F2FP.SATFINITE.E4M3.F32.PACK_AB_MERGE_C R11, RZ, R4, RZ ;  /* 0x00000004ff0b723e */ /* 0x000fe400048070ff */
[----:B0-----:R-:W-:Y:S01]  /*18ba0*/  F2FP.SATFINITE.E4M3.F32.PACK_AB_MERGE_C R7, RZ, R0, RZ ;  /* 0x00000000ff07723e */ /* 0x001fe200048070ff */
[----:B------:R-:W-:Y:S01]  /*18bb0*/  FMUL R2, R224, UR25 ;  /* 0x00000019e0027c20 */ /* 0x000fe20008400000 */
[----:B------:R-:W-:Y:S01]  /*18bc0*/  F2FP.SATFINITE.E4M3.F32.PACK_AB_MERGE_C R13, RZ, R3, RZ ;  /* 0x00000003ff0d723e */ /* 0x000fe200048070ff */
[----:B------:R-:W-:-:S03]  /*18bd0*/  FMUL R4, R226, UR25 ;  /* 0x00000019e2047c20 */ /* 0x000fc60008400000 */
[----:B------:R-:W-:Y:S01]  /*18be0*/  F2FP.SATFINITE.E4M3.F32.PACK_AB_MERGE_C R3, RZ, R2, RZ ;  /* 0x00000002ff03723e */ /* 0x000fe200048070ff */
[----:B------:R0:W-:Y:S01]  /*18bf0*/  @!P5 STG.E.U8 desc[UR18][R24.64+0x171], R9 ;  /* 0x000171091800d986 */ /* 0x0001e2000c101112 */
[----:B------:R-:W-:-:S03]  /*18c00*/  F2FP.SATFINITE.E4M3.F32.PACK_AB_MERGE_C R15, RZ, R4, RZ ;  /* 0x00000004ff0f723e */ /* 0x000fc600048070ff */
[----:B------:R0:W-:Y:S04]  /*18c10*/  @!P1 STG.E.U8 desc[UR18][R26.64+0x170], R11 ;  /* 0x0001700b1a009986 */ /* 0x0001e8000c101112 */
[----:B------:R0:W-:Y:S04]  /*18c20*/  @!P3 STG.E.U8 desc[UR18][R26.64+0x171], R7 ;  /* 0x000171071a00b986 */ /* 0x0001e8000c101112 */
[----:B------:R0:W-:Y:S04]  /*18c30*/  @!P6 STG.E.U8 desc[UR18][R24.64+0x179], R13 ;  /* 0x0001790d1800e986 */ /* 0x0001e8000c101112 */
[----:B------:R0:W-:Y:S04]  /*18c40*/  @!P4 STG.E.U8 desc[UR18][R24.64+0x178], R3 ;  /* 0x000178031800c986 */ /* 0x0001e8000c101112 */
[----:B------:R0:W-:Y:S01]  /*18c50*/  @!P2 STG.E.U8 desc[UR18][R26.64+0x178], R15 ;  /* 0x0001780f1a00a986 */ /* 0x0001e2000c101112 */
[----:B--2---:R-:W-:-:S05]  /*18c60*/  FMUL R5, R227, UR25 ;  /* 0x00000019e3057c20 */ /* 0x004fca0008400000 */
[----:B------:R-:W-:-:S05]  /*18c70*/  F2FP.SATFINITE.E4M3.F32.PACK_AB_MERGE_C R5, RZ, R5, RZ ;  /* 0x00000005ff05723e */ /* 0x000fca00048070ff */
[----:B------:R0:W-:Y:S02]  /*18c80*/  @!P0 STG.E.U8 desc[UR18][R26.64+0x179], R5 ;  /* 0x000179051a008986 */ /* 0x0001e4000c101112 */
.L_x_425:
[----:B------:R-:W-:Y:S05]  /*18c90*/  BSYNC B0 ;  /* 0x0000000000007941 */ /* 0x000fea0003800000 */
.L_x_39:
[----:B0----5:R-:W2:Y:S01]  /*18ca0*/  LDL.LU R5, [R1+0x288] ;  /* 0x0002880001057983 */ /* 0x021ea20000300800 */
[----:B------:R-:W-:Y:S01]  /*18cb0*/  IMAD.U32 R2, RZ, RZ, UR16 ;  /* 0x00000010ff027e24 */ /* 0x000fe2000f8e00ff */
[----:B------:R-:W-:Y:S02]  /*18cc0*/  ULDC.64 UR4, c[0x0][0x650] ;  /* 0x0001940000047ab9 */ /* 0x000fe40000000a00 */
[----:B------:R-:W3:Y:S01]  /*18cd0*/  LDL.LU R4, [R1+0x284] ;  /* 0x0002840001047983 */ /* 0x000ee20000300800 */
[----:B------:R-:W-:Y:S02]  /*18ce0*/  IMAD.U32 R3, RZ, RZ, UR17 ;  /* 0x00000011ff037e24 */ /* 0x000fe4000f8e00ff */
[----:B------:R-:W-:Y:S02]  /*18cf0*/  IMAD.U32 R3, RZ, RZ, UR14 ;  /* 0x0000000eff037e24 */ /* 0x000fe4000f8e00ff */
[----:B------:R-:W-:Y:S02]  /*18d00*/  IMAD.MOV.U32 R6, RZ, RZ, -0x1 ;  /* 0xffffffffff067424 */ /* 0x000fe400078e00ff */
[----:B------:R-:W-:-:S04]  /*18d10*/  IMAD.U32 R0, RZ, RZ, UR22 ;  /* 0x00000016ff007e24 */ /* 0x000fc8000f8e00ff */
[----:B------:R0:W-:Y:S02]  /*18d20*/  SYNCS.ARRIVE.TRANS64.A1T0 RZ, [R0+UR28], RZ ;  /* 0x000000ff00ff79a7 */ /* 0x0001e4000810001c */
[----:B0-----:R-:W-:Y:S02]  /*18d30*/  PRMT R0, RZ, 0x7610, R0 ;  /* 0x00007610ff007816 */ /* 0x001fe40000000000 */
[----:B--2---:R-:W-:-:S04]  /*18d40*/  LEA R5, P0, R2, R5, 0x1 ;  /* 0x0000000502057211 */ /* 0x004fc800078008ff */
[----:B---3--:R-:W-:Y:S01]  /*18d50*/  LEA.HI.X R4, R2, R4, R3, 0x1, P0 ;  /* 0x0000000402047211 */ /* 0x008fe200000f0c03 */
[----:B------:R-:W-:Y:S01]  /*18d60*/  IMAD.MOV.U32 R2, RZ, RZ, -0x1 ;  /* 0xffffffffff027424 */ /* 0x000fe200078e00ff */
[----:B------:R0:W-:Y:S01]  /*18d70*/  STL [R1+0x288], R5 ;  /* 0x0002880501007387 */ /* 0x0001e20000100800 */
[----:B------:R-:W-:Y:S01]  /*18d80*/  IMAD.MOV.U32 R3, RZ, RZ, -0x1 ;  /* 0xffffffffff037424 */ /* 0x000fe200078e00ff */
[----:B------:R-:W-:Y:S02]  /*18d90*/  ISETP.GE.U32.AND P0, PT, R5, UR4, PT ;  /* 0x0000000405007c0c */ /* 0x000fe4000bf06070 */
[----:B------:R0:W-:Y:S02]  /*18da0*/  STL [R1+0x284], R4 ;  /* 0x0002840401007387 */ /* 0x0001e40000100800 */
[----:B------:R-:W-:Y:S02]  /*18db0*/  ISETP.GE.U32.AND.EX P0, PT, R4, UR5, PT, P0 ;  /* 0x0000000504007c0c */ /* 0x000fe4000bf06100 */
[----:B------:R0:W-:Y:S04]  /*18dc0*/  STL [R1+0x28c], R6 ;  /* 0x00028c0601007387 */ /* 0x0001e80000100800 */
[----:B------:R0:W-:Y:S04]  /*18dd0*/  STL [R1+0x278], R2 ;  /* 0x0002780201007387 */ /* 0x0001e80000100800 */
[----:B------:R0:W-:Y:S03]  /*18de0*/  STL [R1+0x290], R3 ;  /* 0x0002900301007387 */ /* 0x0001e60000100800 */
[----:B------:R-:W-:Y:S05]  /*18df0*/  @P0 BRA `(.L_x_426) ;  /* 0x0000000400940947 */ /* 0x000fea0003800000 */
[----:B------:R-:W2:Y:S01]  /*18e00*/  S2UR UR8, SR_CTAID.X ;  /* 0x00000000000879c3 */ /* 0x000ea20000002500 */
[----:B------:R-:W-:Y:S01]  /*18e10*/  ULDC.64 UR4, c[0x0][0x628] ;  /* 0x00018a0000047ab9 */ /* 0x000fe20000000a00 */
[----:B------:R-:W-:Y:S01]  /*18e20*/  ULDC UR6, c[0x0][0x150] ;  /* 0x0000540000067ab9 */ /* 0x000fe20000000800 */
[----:B------:R-:W-:Y:S01]  /*18e30*/  ISETP.NE.U32.AND P0, PT, RZ, UR4, PT ;  /* 0x00000004ff007c0c */ /* 0x000fe2000bf05070 */
[----:B------:R-:W-:Y:S01]  /*18e40*/  ULDC UR31, c[0x0][0x630] ;  /* 0x00018c00001f7ab9 */ /* 0x000fe20000000800 */
[C---:B------:R-:W-:Y:S01]  /*18e50*/  R2UR UR36, R5.reuse ;  /* 0x00000000052472ca */ /* 0x040fe200000e0000 */
[----:B------:R-:W-:Y:S01]  /*18e60*/  ULDC UR38, c[0x0][0x154] ;  /* 0x0000550000267ab9 */ /* 0x000fe20000000800 */
[----:B------:R-:W-:Y:S01]  /*18e70*/  ISETP.NE.AND.EX P0, PT, RZ, UR5, PT, P0 ;  /* 0x00000005ff007c0c */ /* 0x000fe2000bf05300 */
[----:B------:R-:W3:Y:S01]  /*18e80*/  S2UR UR41, SR_CTAID.Y ;  /* 0x00000000002979c3 */ /* 0x000ee20000002600 */
[----:B------:R-:W-:Y:S02]  /*18e90*/  R2UR UR37, R4 ;  /* 0x00000000042572ca */ /* 0x000fe400000e0000 */
[----:B------:R-:W-:-:S02]  /*18ea0*/  R2UR UR34, R5 ;  /* 0x00000000052272ca */ /* 0x000fc400000e0000 */
[----:B------:R-:W-:Y:S02]  /*18eb0*/  R2UR UR35, R4 ;  /* 0x00000000042372ca */ /* 0x000fe400000e0000 */
[----:B--2---:R-:W-:-:S05]  /*18ec0*/  I2FP.F32.U32 R0, UR8 ;  /* 0x0000000800007c45 */ /* 0x004fca0008201000 */
[----:B------:R-:W-:-:S04]  /*18ed0*/  FMUL R0, R0, UR6 ;  /* 0x0000000600007c20 */ /* 0x000fc80008400000 */
[----:B0-----:R0:W2:Y:S01]  /*18ee0*/  F2I.U32.TRUNC.NTZ R2, R0 ;  /* 0x0000000000027305 */ /* 0x0010a2000020f000 */
[----:B---3--:R-:W-:Y:S05]  /*18ef0*/  @!P0 BRA `(.L_x_427) ;  /* 0x0000000000308947 */ /* 0x008fea0003800000 */
[----:B------:R-:W-:Y:S01]  /*18f00*/  R2UR UR9, R5 ;  /* 0x00000000050972ca */ /* 0x000fe200000e0000 */
[----:B------:R-:W-:Y:S01]  /*18f10*/  ULDC UR6, c[0x0][0x634] ;  /* 0x00018d0000067ab9 */ /* 0x000fe20000000800 */
[----:B------:R-:W-:-:S11]  /*18f20*/  R2UR UR10, R4 ;  /* 0x00000000040a72ca */ /* 0x000fd600000e0000 */
[----:B------:R-:W-:-:S04]  /*18f30*/  UIADD3 UR6, UP0, UR9, UR6, URZ ;  /* 0x0000000609067290 */ /* 0x000fc8000ff1e03f */
[----:B------:R-:W-:Y:S02]  /*18f40*/  UIADD3.X UR9, URZ, UR10, URZ, UP0, !UPT ;  /* 0x0000000a3f097290 */ /* 0x000fe400087fe43f */
[----:B------:R-:W-:Y:S02]  /*18f50*/  UIMAD.WIDE.U32 UR32, UR6, UR4, URZ ;  /* 0x00000004062072a5 */ /* 0x000fe4000f8e003f */
[----:B------:R-:W-:-:S04]  /*18f60*/  UIMAD.WIDE.U32 UR10, UR9, UR4, URZ ;  /* 0x00000004090a72a5 */ /* 0x000fc8000f8e003f */
[----:B------:R-:W-:-:S04]  /*18f70*/  UIMAD.WIDE.U32 UR10, UP0, UR6, UR5, UR10 ;  /* 0x00000005060a72a5 */ /* 0x000fc8000f80000a */
[----:B------:R-:W-:Y:S02]  /*18f80*/  UIADD3.X UR35, URZ, URZ, URZ, UP0, !UPT ;  /* 0x0000003f3f237290 */ /* 0x000fe400087fe43f */
[----:B------:R-:W-:Y:S01]  /*18f90*/  UIADD3 URZ, UP0, UR33, UR10, URZ ;  /* 0x0000000a213f7290 */ /* 0x000fe2000ff1e03f */
[----:B------:R-:W-:-:S03]  /*18fa0*/  UMOV UR34, UR11 ;  /* 0x0000000b00227c82 */ /* 0x000fc60008000000 */
[----:B------:R-:W-:-:S12]  /*18fb0*/  UIMAD.WIDE.U32.X UR34, UR9, UR5, UR34, UP0 ;  /* 0x00000005092272a5 */ /* 0x000fd800080e0422 */
.L_x_427:
[----:B0-----:R-:W-:Y:S01]  /*18fc0*/  I2FP.F32.U32 R0, UR41 ;  /* 0x0000002900007c45 */ /* 0x001fe20008201000 */
[----:B------:R-:W-:Y:S01]  /*18fd0*/  USHF.R.U64 UR6, UR34, UR31, UR35 ;  /* 0x0000001f22067299 */ /* 0x000fe20008001223 */
[----:B--2---:R-:W-:Y:S01]  /*18fe0*/  R2UR UR33, R2 ;  /* 0x00000000022172ca */ /* 0x004fe200000e0000 */
[----:B------:R-:W-:Y:S02]  /*18ff0*/  USHF.R.U32.HI UR4, URZ, UR31, UR35 ;  /* 0x0000001f3f047299 */ /* 0x000fe40008011623 */
[----:B------:R-:W-:Y:S01]  /*19000*/  FMUL R0, R0, UR38 ;  /* 0x0000002600007c20 */ /* 0x000fe20008400000 */
[----:B------:R-:W-:Y:S01]  /*19010*/  UIADD3 UR31, UP0, URZ, -UR6, URZ ;  /* 0x800000063f1f7290 */ /* 0x000fe2000ff1e03f */
[----:B------:R-:W-:Y:S01]  /*19020*/  UMOV UR10, UR36 ;  /* 0x00000024000a7c82 */ /* 0x000fe20008000000 */
[----:B------:R-:W-:Y:S02]  /*19030*/  UMOV UR11, UR37 ;  /* 0x00000025000b7c82 */ /* 0x000fe40008000000 */
[----:B------:R-:W-:Y:S01]  /*19040*/  UIADD3.X UR9, URZ, ~UR4, URZ, UP0, !UPT ;  /* 0x800000043f097290 */ /* 0x000fe200087fe43f */
[----:B------:R-:W0:Y:S01]  /*19050*/  F2I.U32.TRUNC.NTZ R0, R0 ;  /* 0x0000000000007305 */ /* 0x000e22000020f000 */
[----:B------:R-:W-:Y:S01]  /*19060*/  ULDC UR44, c[0x0][0x658] ;  /* 0x00019600002c7ab9 */ /* 0x000fe20000000800 */
[----:B------:R-:W-:Y:S01]  /*19070*/  ULDC.64 UR4, c[0x0][0x620] ;  /* 0x0001880000047ab9 */ /* 0x000fe20000000a00 */
[----:B------:R-:W-:Y:S01]  /*19080*/  UMOV UR35, 0xffffffff ;  /* 0xffffffff00237882 */ /* 0x000fe20000000000 */
[----:B------:R-:W-:-:S02]  /*19090*/  UIMAD UR9, UR9, UR4, URZ ;  /* 0x00000004090972a4 */ /* 0x000fc4000f8e023f */
[----:B------:R-:W-:Y:S02]  /*190a0*/  UIMAD.WIDE.U32 UR10, UR31, UR4, UR10 ;  /* 0x000000041f0a72a5 */ /* 0x000fe4000f8e000a */
[----:B------:R-:W-:Y:S01]  /*190b0*/  UIMAD UR9, UR31, UR5, UR9 ;  /* 0x000000051f0972a4 */ /* 0x000fe2000f8e0209 */
[----:B------:R-:W-:Y:S02]  /*190c0*/  ULDC UR32, c[0x0][0x618] ;  /* 0x0001860000207ab9 */ /* 0x000fe40000000800 */
[----:B------:R-:W-:Y:S01]  /*190d0*/  ULDC.64 UR4, c[0x0][0x640] ;  /* 0x0001900000047ab9 */ /* 0x000fe20000000a00 */
[----:B------:R-:W-:Y:S01]  /*190e0*/  UIADD3 UR9, UR11, UR9, URZ ;  /* 0x000000090b097290 */ /* 0x000fe2000fffe03f */
[----:B------:R-:W-:Y:S01]  /*190f0*/  ISETP.NE.U32.AND P0, PT, RZ, UR4, PT ;  /* 0x00000004ff007c0c */ /* 0x000fe2000bf05070 */
[----:B------:R-:W-:Y:S01]  /*19100*/  USHF.L.U32 UR37, UR35, UR44, URZ ;  /* 0x0000002c23257299 */ /* 0x000fe2000800063f */
[----:B0-----:R-:W-:Y:S01]  /*19110*/  R2UR UR39, R0 ;  /* 0x00000000002772ca */ /* 0x001fe200000e0000 */
[----:B------:R-:W-:Y:S01]  /*19120*/  USHF.R.U64 UR35, UR10, UR32, UR9 ;  /* 0x000000200a237299 */ /* 0x000fe20008001209 */
[----:B------:R-:W-:Y:S01]  /*19130*/  ISETP.NE.AND.EX P0, PT, RZ, UR5, PT, P0 ;  /* 0x00000005ff007c0c */ /* 0x000fe2000bf05300 */
[----:B------:R-:W-:Y:S01]  /*19140*/  USHF.R.U32.HI UR9, URZ, UR32, UR9 ;  /* 0x000000203f097299 */ /* 0x000fe20008011609 */
[----:B------:R-:W-:Y:S01]  /*19150*/  ULDC UR42, c[0x0][0x608] ;  /* 0x00018200002a7ab9 */ /* 0x000fe20000000800 */
[----:B------:R-:W-:-:S02]  /*19160*/  UIADD3 UR10, -UR33, URZ, URZ ;  /* 0x0000003f210a7290 */ /* 0x000fc4000fffe13f */
[----:B------:R-:W-:Y:S02]  /*19170*/  USHF.R.U64 UR38, UR35, UR42, UR9 ;  /* 0x0000002a23267299 */ /* 0x000fe40008001209 */
[----:B------:R-:W-:Y:S01]  /*19180*/  USHF.R.U32.HI UR9, URZ, UR42, UR9 ;  /* 0x0000002a3f097299 */ /* 0x000fe20008011609 */
[----:B------:R-:W-:-:S03]  /*19190*/  UMOV UR36, 0x1 ;  /* 0x0000000100247882 */ /* 0x000fc60000000000 */
[----:B------:R-:W-:Y:S02]  /*191a0*/  UIADD3 UR43, -UR39, URZ, URZ ;  /* 0x0000003f272b7290 */ /* 0x000fe4000fffe13f */
[----:B------:R-:W-:Y:S01]  /*191b0*/  USHF.R.U64 UR39, UR38, UR44, UR9 ;  /* 0x0000002c26277299 */ /* 0x000fe20008001209 */
[----:B------:R-:W-:Y:S01]  /*191c0*/  ULDC UR40, c[0x0][0x144] ;  /* 0x0000510000287ab9 */ /* 0x000fe20000000800 */
[----:B------:R-:W-:Y:S01]  /*191d0*/  ULDC UR31, c[0x0][0x600] ;  /* 0x00018000001f7ab9 */ /* 0x000fe20000000800 */
[----:B------:R-:W-:Y:S02]  /*191e0*/  USHF.L.U32 UR36, UR36, UR44, URZ ;  /* 0x0000002c24247299 */ /* 0x000fe4000800063f */
[----:B------:R-:W-:Y:S02]  /*191f0*/  USHF.R.U32.HI UR33, URZ, UR44, UR9 ;  /* 0x0000002c3f217299 */ /* 0x000fe40008011609 */
[----:B------:R-:W-:Y:S02]  /*19200*/  UIADD3 UR34, UR31, -0x1, URZ ;  /* 0xffffffff1f227890 */ /* 0x000fe4000fffe03f */
[----:B------:R-:W-:-:S02]  /*19210*/  ULOP3.LUT UR37, URZ, UR37, URZ, 0x33, !UPT ;  /* 0x000000253f257292 */ /* 0x000fc4000f8e333f */
[----:B------:R-:W-:Y:S01]  /*19220*/  UIMAD UR40, UR40, UR10, UR8 ;  /* 0x0000000a282872a4 */ /* 0x000fe2000f8e0208 */
[----:B------:R-:W-:Y:S01]  /*19230*/  ULDC UR46, c[0x0][0x148] ;  /* 0x00005200002e7ab9 */ /* 0x000fe20000000800 */
[----:B------:R-:W-:Y:S01]  /*19240*/  ULDC UR44, c[0x0][0x648] ;  /* 0x00019200002c7ab9 */ /* 0x000fe20000000800 */
[----:B------:R-:W-:Y:S01]  /*19250*/  ULDC UR45, c[0x0][0x638] ;  /* 0x00018e00002d7ab9 */ /* 0x000fe20000000800 */
[----:B------:R-:W-:Y:S01]  /*19260*/  UMOV UR32, UR39 ;  /* 0x0000002700207c82 */ /* 0x000fe20008000000 */
[----:B------:R-:W-:Y:S07]  /*19270*/  @!P0 BRA `(.L_x_428) ;  /* 0x0000000000288947 */ /* 0x000fee0003800000 */
        /* <DEDUP_REMOVED lines=10> */
.L_x_428:
[----:B------:R-:W-:Y:S01]  /*19320*/  USHF.R.U64 UR4, UR32, UR44, UR33 ;  /* 0x0000002c20047299 */ /* 0x000fe20008001221 */
[----:B------:R-:W-:Y:S01]  /*19330*/  IMAD.U32 R4, RZ, RZ, UR6 ;  /* 0x00000006ff047e24 */ /* 0x000fe2000f8e00ff */
[----:B------:R-:W-:Y:S01]  /*19340*/  ULOP3.LUT UR37, UR38, UR37, URZ, 0xc0, !UPT ;  /* 0x0000002526257292 */ /* 0x000fe2000f8ec03f */
[----:B------:R-:W-:Y:S01]  /*19350*/  IMAD.MOV.U32 R0, RZ, RZ, 0x1 ;  /* 0x00000001ff007424 */ /* 0x000fe200078e00ff */
[----:B------:R-:W-:Y:S02]  /*19360*/  UIADD3 UR5, -UR4, URZ, URZ ;  /* 0x0000003f04057290 */ /* 0x000fe4000fffe13f */
[----:B------:R-:W-:Y:S01]  /*19370*/  @UP2 UIMAD UR40, UR46, UR43, UR41 ;  /* 0x0000002b2e2822a4 */ /* 0x000fe2000f8e0229 */
[----:B------:R2:W-:Y:S01]  /*19380*/  STL [R1+0x278], R4 ;  /* 0x0002780401007387 */ /* 0x0005e20000100800 */
[----:B------:R-:W-:Y:S02]  /*19390*/  ULOP3.LUT UR34, UR35, UR34, URZ, 0xc0, !UPT ;  /* 0x0000002223227292 */ /* 0x000fe4000f8ec03f */
[----:B------:R-:W-:-:S02]  /*193a0*/  UIMAD UR36, UR36, UR4, UR37 ;  /* 0x00000004242472a4 */ /* 0x000fc4000f8e0225 */
        /* <DEDUP_REMOVED lines=10> */
.L_x_426:
[----:B------:R-:W-:Y:S01]  /*19450*/  UIADD3 UR15, UR27, UR15, URZ ;  /* 0x0000000f1b0f7290 */ /* 0x000fe2000fffe03f */
[----:B------:R-:W-:Y:S01]  /*19460*/  LOP3.LUT P0, RZ, R0, 0xff, RZ, 0xc0, !PT ;  /* 0x000000ff00ff7812 */ /* 0x000fe2000780c0ff */
[----:B------:R-:W-:Y:S02]  /*19470*/  ULOP3.LUT UR29, UR29, 0x1, URZ, 0x3c, !UPT ;  /* 0x000000011d1d7892 */ /* 0x000fe4000f8e3c3f */
[----:B------:R-:W-:Y:S02]  /*19480*/  USHF.R.U32.HI UR4, URZ, 0x3, UR15 ;  /* 0x000000033f047899 */ /* 0x000fe4000801160f */
[----:B------:R-:W-:Y:S02]  /*19490*/  UISETP.GT.U32.AND UP0, UPT, UR15, 0x7, UPT ;  /* 0x000000070f00788c */ /* 0x000fe4000bf04070 */
[----:B------:R-:W-:Y:S02]  /*194a0*/  ULOP3.LUT UR4, UR4, 0x1, URZ, 0xc0, !UPT ;  /* 0x0000000104047892 */ /* 0x000fe4000f8ec03f */
[----:B------:R-:W-:-:S02]  /*194b0*/  UISETP.LT.U32.AND UP0, UPT, UR27, 0x8, UP0 ;  /* 0x000000081b00788c */ /* 0x000fc40008701070 */
[----:B------:R-:W-:Y:S02]  /*194c0*/  UISETP.NE.U32.AND UP1, UPT, UR4, 0x1, UPT ;  /* 0x000000010400788c */ /* 0x000fe4000bf25070 */
[----:B------:R-:W-:Y:S02]  /*194d0*/  USEL UR5, URZ, 0x1, !UP0 ;  /* 0x000000013f057887 */ /* 0x000fe4000c000000 */
[----:B------:R-:W-:Y:S02]  /*194e0*/  UISETP.GT.U32.AND UP1, UPT, UR27, 0x7, !UP1 ;  /* 0x000000071b00788c */ /* 0x000fe4000cf24070 */
[----:B------:R-:W-:Y:S02]  /*194f0*/  ULOP3.LUT UR15, UR15, 0x7, URZ, 0xc0, !UPT ;  /* 0x000000070f0f7892 */ /* 0x000fe4000f8ec03f */
[----:B------:R-:W-:-:S04]  /*19500*/  USEL UR4, URZ, 0x1, !UP1 ;  /* 0x000000013f047887 */ /* 0x000fc8000c800000 */
[----:B------:R-:W-:Y:S01]  /*19510*/  ULOP3.LUT UR23, UR4, UR23, UR5, 0x96, !UPT ;  /* 0x0000001704177292 */ /* 0x000fe2000f8e9605 */
[----:B------:R-:W-:Y:S11]  /*19520*/  @P0 BRA `(.L_x_429) ;  /* 0xfffffe8000f40947 */ /* 0x000ff6000383ffff */
[----:B------:R-:W-:Y:S05]  /*19530*/  EXIT ;  /* 0x000000000000794d */ /* 0x000fea0003800000 */
.L_x_17:
[----:B------:R-:W-:-:S08]  /*19540*/  ISETP.NE.AND P0, PT, RZ, UR6, PT ;  /* 0x00000006ff007c0c */ /* 0x000fd0000bf05270 */
[----:B0-2---:R-:W0:-:S00]  /*19550*/  USETMAXREG.DEALLOC.CTAPOOL 0x28 ;  /* 0x00000028000079c8 */ /* 0x005e0000080e0500 */
[----:B------:R-:W-:Y:S05]  /*19560*/  @P0 EXIT ;  /* 0x000000000000094d */ /* 0x000fea0003800000 */
[----:B0-----:R-:W-:Y:S01]  /*19570*/  LOP3.LUT P0, RZ, R0, 0xff, RZ, 0xc0, !PT ;  /* 0x000000ff00ff7812 */ /* 0x001fe2000780c0ff */
[----:B------:R-:W-:Y:S02]  /*19580*/  IMAD.MOV.U32 R8, RZ, RZ, 0x1 ;  /* 0x00000001ff087424 */ /* 0x000fe400078e00ff */
[----:B------:R-:W-:-:S10]  /*19590*/  IMAD.MOV.U32 R0, RZ, RZ, RZ ;  /* 0x000000ffff007224 */ /* 0x000fd400078e00ff */
[----:B------:R-:W-:Y:S05]  /*195a0*/  @!P0 BRA `(.L_x_430) ;  /* 0x0000000c00648947 */ /* 0x000fea0003800000 */
[----:B------:R-:W0:Y:S01]  /*195b0*/  S2R R9, SR_CgaCtaId ;  /* 0x0000000000097919 */ /* 0x000e220000008800 */
[----:B------:R-:W-:Y:S01]  /*195c0*/  LOP3.LUT P0, RZ, R2, 0x1f, RZ, 0xc0, !PT ;  /* 0x0000001f02ff7812 */ /* 0x000fe2000780c0ff */
[----:B------:R-:W-:Y:S01]  /*195d0*/  ULDC UR5, c[0x0][0x658] ;  /* 0x0001960000057ab9 */ /* 0x000fe20000000800 */
[----:B------:R-:W-:Y:S01]  /*195e0*/  UMOV UR6, 0xffffffff ;  /* 0xffffffff00067882 */ /* 0x000fe20000000000 */
[----:B------:R-:W-:Y:S01]  /*195f0*/  BSSY B0, `(.L_x_430) ;  /* 0x00000d4000007945 */ /* 0x000fe20003800000 */
[----:B------:R-:W-:Y:S01]  /*19600*/  USHF.L.U32 UR6, UR6, UR5, URZ ;  /* 0x0000000506067299 */ /* 0x000fe2000800063f */
[C---:B------:R-:W-:Y:S01]  /*19610*/  ISETP.NE.AND P3, PT, R3.reuse, RZ, PT ;  /* 0x000000ff0300720c */ /* 0x040fe20003f65270 */
[----:B------:R-:W-:Y:S01]  /*19620*/  IMAD.MOV.U32 R10, RZ, RZ, 0x1 ;  /* 0x00000001ff0a7424 */ /* 0x000fe200078e00ff */
[----:B------:R-:W-:Y:S01]  /*19630*/  ISETP.NE.OR P0, PT, R3, RZ, !P0 ;  /* 0x000000ff0300720c */ /* 0x000fe20004705670 */
[----:B------:R-:W-:Y:S01]  /*19640*/  IMAD.MOV.U32 R8, RZ, RZ, 0x1 ;  /* 0x00000001ff087424 */ /* 0x000fe200078e00ff */
[----:B------:R-:W-:Y:S01]  /*19650*/  ULDC UR4, c[0x0][0x600] ;  /* 0x0001800000047ab9 */ /* 0x000fe20000000800 */
[----:B------:R-:W-:Y:S01]  /*19660*/  IMAD.MOV.U32 R0, RZ, RZ, RZ ;  /* 0x000000ffff007224 */ /* 0x000fe200078e00ff */
[----:B------:R-:W-:Y:S01]  /*19670*/  UMOV UR8, 0x1 ;  /* 0x0000000100087882 */ /* 0x000fe20000000000 */
[----:B------:R-:W-:-:S02]  /*19680*/  UIADD3 UR27, UR13, 0x1, URZ ;  /* 0x000000010d1b7890 */ /* 0x000fc4000fffe03f */
[----:B------:R-:W-:Y:S02]  /*19690*/  ULOP3.LUT UR26, UR7, 0x2, URZ, 0xfc, !UPT ;  /* 0x00000002071a7892 */ /* 0x000fe4000f8efc3f */
[----:B------:R-:W-:Y:S02]  /*196a0*/  UIADD3 UR4, UR4, -0x1, URZ ;  /* 0xffffffff04047890 */ /* 0x000fe4000fffe03f */
[----:B------:R-:W-:Y:S02]  /*196b0*/  USHF.L.U32 UR5, UR8, UR5, URZ ;  /* 0x0000000508057299 */ /* 0x000fe4000800063f */
[----:B------:R-:W-:Y:S01]  /*196c0*/  ULOP3.LUT UR6, URZ, UR6, URZ, 0x33, !UPT ;  /* 0x000000063f067292 */ /* 0x000fe2000f8e333f */
[----:B------:R-:W-:Y:S01]  /*196d0*/  ULDC.64 UR24, c[0x0][0x198] ;  /* 0x0000660000187ab9 */ /* 0x000fe20000000a00 */
[----:B0-----:R-:W-:-:S10]  /*196e0*/  LOP3.LUT R9, R9, 0x1, RZ, 0xc0, !PT ;  /* 0x0000000109097812 */ /* 0x001fd400078ec0ff */
.L_x_442:
[----:B------:R-:W-:-:S03]  /*196f0*/  UMOV UR8, 0xffffffff ;  /* 0xffffffff00087882 */ /* 0x000fc60000000000 */
[----:B01----:R-:W-:Y:S05]  /*19700*/  BRA.DIV UR8, `(.L_x_431) ;  /* 0x0000001208c87947 */ /* 0x003fea000b800000 */
[----:B------:R-:W-:-:S13]  /*19710*/  ELECT P1, URZ, PT ;  /* 0x00000000003f782f */ /* 0x000fda0003820000 */
.L_x_459:
[----:B------:R-:W0:Y:S01]  /*19720*/  LDC R2, c[0x0][0x28c] ;  /* 0x0000a300ff027b82 */ /* 0x000e220000000800 */
[----:B------:R-:W-:Y:S01]  /*19730*/  BSSY B1, `(.L_x_432) ;  /* 0x000003e000017945 */ /* 0x000fe20003800000 */
[----:B0-----:R-:W-:-:S13]  /*19740*/  ISETP.LT.OR P1, PT, R2, 0x1, !P1 ;  /* 0x000000010200780c */ /* 0x001fda0004f21670 */
[----:B------:R-:W-:Y:S05]  /*19750*/  @P1 BRA `(.L_x_433) ;  /* 0x0000000000ec1947 */ /* 0x000fea0003800000 */
[----:B------:R-:W2:Y:S04]  /*19760*/  LDL.LU R3, [R1+0x290] ;  /* 0x0002900001037983 */ /* 0x000ea80000300800 */
[----:B------:R-:W3:Y:S01]  /*19770*/  LDL.LU R4, [R1+0x28c] ;  /* 0x00028c0001047983 */ /* 0x000ee20000300800 */
[----:B------:R-:W-:Y:S02]  /*19780*/  IMAD.MOV.U32 R13, RZ, RZ, RZ ;  /* 0x000000ffff0d7224 */ /* 0x000fe400078e00ff */
[----:B------:R-:W-:Y:S02]  /*19790*/  IMAD.U32 R14, RZ, RZ, UR27 ;  /* 0x0000001bff0e7e24 */ /* 0x000fe4000f8e00ff */
[----:B------:R-:W-:Y:S02]  /*197a0*/  IMAD.MOV.U32 R2, RZ, RZ, R8 ;  /* 0x000000ffff027224 */ /* 0x000fe400078e0008 */
[----:B--2---:R-:W-:-:S02]  /*197b0*/  IMAD R3, R3, 0x2, R9 ;  /* 0x0000000203037824 */ /* 0x004fc400078e0209 */
[----:B---3--:R-:W-:Y:S02]  /*197c0*/  IMAD.SHL.U32 R7, R4, 0x40, RZ ;  /* 0x0000004004077824 */ /* 0x008fe400078e00ff */
[----:B------:R-:W-:Y:S02]  /*197d0*/  IMAD.MOV.U32 R4, RZ, RZ, R0 ;  /* 0x000000ffff047224 */ /* 0x000fe400078e0000 */
[----:B------:R-:W-:-:S07]  /*197e0*/  IMAD R6, R3, 0xc0, RZ ;  /* 0x000000c003067824 */ /* 0x000fce00078e02ff */
.L_x_437:
[----:B------:R-:W0:Y:S01]  /*197f0*/  S2R R12, SR_CgaCtaId ;  /* 0x00000000000c7919 */ /* 0x000e220000008800 */
[----:B------:R-:W-:Y:S01]  /*19800*/  MOV R3, 0x400 ;  /* 0x0000040000037802 */ /* 0x000fe20000000f00 */
[----:B------:R-:W1:Y:S03]  /*19810*/  @!P3 LDC R5, c[0x0][0x500] ;  /* 0x00014000ff05bb82 */ /* 0x000e660000000800 */
[----:B0-----:R-:W-:Y:S02]  /*19820*/  LEA R11, R12, R3, 0x18 ;  /* 0x000000030c0b7211 */ /* 0x001fe400078ec0ff */
[----:B------:R-:W-:-:S03]  /*19830*/  SHF.L.U32 R3, R2, 0x1f, RZ ;  /* 0x0000001f02037819 */ /* 0x000fc600000006ff */
[----:B------:R-:W-:-:S04]  /*19840*/  IMAD R12, R4, 0x8, R11 ;  /* 0x00000008040c7824 */ /* 0x000fc800078e020b */
[----:B------:R-:W0:Y:S02]  /*19850*/  SYNCS.PHASECHK.TRANS64.TRYWAIT P1, [R12+URZ+0x40], R3 ;  /* 0x000040030c0075a7 */ /* 0x000e24000802017f */
[----:B01----:R-:W-:Y:S05]  /*19860*/  @!P1 BRA `(.L_x_434) ;  /* 0x0000001000909947 */ /* 0x003fea0003800000 */
.L_x_460:
[----:B------:R-:W-:Y:S01]  /*19870*/  UPRMT UR8, UR26, 0x9910, URZ ;  /* 0x000099101a087896 */ /* 0x000fe2000800003f */
[----:B------:R1:W-:Y:S03]  /*19880*/  @!P3 SYNCS.ARRIVE.TRANS64 RZ, [R12+URZ], R5 ;  /* 0x000000050cffb9a7 */ /* 0x0003e6000800003f */
[----:B------:R-:W-:-:S06]  /*19890*/  UISETP.NE.AND UP0, UPT, UR8, 0x2, UPT ;  /* 0x000000020800788c */ /* 0x000fcc000bf05270 */
[----:B------:R-:W-:-:S13]  /*198a0*/  PLOP3.LUT P1, PT, PT, PT, UP0, 0x80, 0x0 ;  /* 0x000000000000781c */ /* 0x000fda0003f2f008 */
[----:B-1----:R-:W-:Y:S05]  /*198b0*/  @P1 BRA `(.L_x_435) ;  /* 0x0000000000041947 */ /* 0x002fea0003800000 */
[----:B------:R-:W-:Y:S01]  /*198c0*/  BPT.TRAP 0x1 ;  /* 0x000000040000795c */ /* 0x000fe20000300000 */
.L_x_435:
[----:B------:R-:W-:Y:S05]  /*198d0*/  @P0 BRA `(.L_x_436) ;  /* 0x0000000000040947 */ /* 0x000fea0003800000 */
[----:B------:R-:W-:Y:S01]  /*198e0*/  BPT.TRAP 0x1 ;  /* 0x000000040000795c */ /* 0x000fe20000300000 */
.L_x_436:
[----:B------:R-:W2:Y:S01]  /*198f0*/  LDL R15, [R1+0x278] ;  /* 0x00027800010f7983 */ /* 0x000ea20000100800 */
[C---:B0-----:R-:W-:Y:S01]  /*19900*/  IMAD R3, R4.reuse, 0x2, R9 ;  /* 0x0000000204037824 */ /* 0x041fe200078e0209 */
[----:B------:R-:W-:Y:S01]  /*19910*/  R2UR UR22, R7 ;  /* 0x00000000071672ca */ /* 0x000fe200000e0000 */
[--C-:B------:R-:W-:Y:S01]  /*19920*/  IMAD R5, R4, 0x1000, R11.reuse ;  /* 0x0000100004057824 */ /* 0x100fe200078e020b */
[----:B------:R-:W-:Y:S01]  /*19930*/  R2UR UR9, R12 ;  /* 0x000000000c0972ca */ /* 0x000fe200000e0000 */
[----:B------:R-:W-:Y:S01]  /*19940*/  IMAD R3, R3, 0x3000, R11 ;  /* 0x0000300003037824 */ /* 0x000fe200078e020b */
[----:B------:R-:W-:Y:S01]  /*19950*/  UIADD3 UR18, UP0, UR24, 0xf0, URZ ;  /* 0x000000f018127890 */ /* 0x000fe2000ff1e03f */
[----:B------:R-:W-:Y:S01]  /*19960*/  VIADD R14, R14, 0xffffffff ;  /* 0xffffffff0e0e7836 */ /* 0x000fe20000000000 */
[----:B------:R-:W-:Y:S01]  /*19970*/  R2UR UR8, R5 ;  /* 0x00000000050872ca */ /* 0x000fe200000e0000 */
[----:B------:R-:W-:Y:S01]  /*19980*/  UIADD3 UR28, UP1, UR24, 0x1f0, URZ ;  /* 0x000001f0181c7890 */ /* 0x000fe2000ff3e03f */
[----:B------:R-:W-:Y:S01]  /*19990*/  R2UR UR11, R3 ;  /* 0x00000000030b72ca */ /* 0x000fe200000e0000 */
[----:B------:R-:W-:Y:S01]  /*199a0*/  UIADD3.X UR19, URZ, UR25, URZ, UP0, !UPT ;  /* 0x000000193f137290 */ /* 0x000fe200087fe43f */
[C---:B------:R-:W-:Y:S01]  /*199b0*/  R2UR UR10, R13.reuse ;  /* 0x000000000d0a72ca */ /* 0x040fe200000e0000 */
[----:B------:R-:W-:Y:S01]  /*199c0*/  VIADD R4, R4, 0x1 ;  /* 0x0000000104047836 */ /* 0x000fe20000000000 */
[----:B------:R-:W-:Y:S01]  /*199d0*/  R2UR UR23, R6 ;  /* 0x00000000061772ca */ /* 0x000fe200000e0000 */
[----:B------:R-:W-:Y:S01]  /*199e0*/  UIADD3.X UR29, URZ, UR25, URZ, UP1, !UPT ;  /* 0x000000193f1d7290 */ /* 0x000fe20008ffe43f */
[----:B------:R-:W-:Y:S01]  /*199f0*/  ISETP.GT.AND P2, PT, R14, 0x1, PT ;  /* 0x000000010e00780c */ /* 0x000fe20003f44270 */
[----:B------:R-:W-:Y:S01]  /*19a00*/  UMOV UR20, 0x0 ;  /* 0x0000000000147882 */ /* 0x000fe20000000000 */
[----:B------:R-:W-:Y:S01]  /*19a10*/  UMOV UR21, 0x10000000 ;  /* 0x1000000000157882 */ /* 0x000fe20000000000 */
[----:B------:R-:W-:Y:S01]  /*19a20*/  ISETP.NE.AND P1, PT, R4, 0x8, PT ;  /* 0x000000080400780c */ /* 0x000fe20003f25270 */
[----:B------:R-:W-:Y:S01]  /*19a30*/  UMOV UR30, 0x30000 ;  /* 0x00030000001e7882 */ /* 0x000fe20000000000 */
[----:B------:R-:W-:Y:S01]  /*19a40*/  UIADD3 UR8, UR8, 0x180, URZ ;  /* 0x0000018008087890 */ /* 0x000fe2000fffe03f */
[----:B------:R-:W-:Y:S01]  /*19a50*/  VIADD R13, R13, 0x40 ;  /* 0x000000400d0d7836 */ /* 0x000fe20000000000 */
[----:B------:R-:W-:Y:S01]  /*19a60*/  UIADD3 UR15, UR11, 0x8180, URZ ;  /* 0x000081800b0f7890 */ /* 0x000fe2000fffe03f */
[----:B------:R-:W-:-:S02]  /*19a70*/  SEL R3, RZ, 0x1, P1 ;  /* 0x00000001ff037807 */ /* 0x000fc40000800000 */
[----:B------:R-:W-:Y:S01]  /*19a80*/  UMOV UR11, UR22 ;  /* 0x00000016000b7c82 */ /* 0x000fe20008000000 */
[----:B------:R-:W-:Y:S02]  /*19a90*/  SEL R4, R4, RZ, P1 ;  /* 0x000000ff04047207 */ /* 0x000fe40000800000 */
[----:B------:R-:W-:Y:S02]  /*19aa0*/  LOP3.LUT R2, R2, R3, RZ, 0x3c, !PT ;  /* 0x0000000302027212 */ /* 0x000fe400078e3cff */
[----:B--2---:R-:W-:-:S13]  /*19ab0*/  R2UR UR12, R15 ;  /* 0x000000000f0c72ca */ /* 0x004fda00000e0000 */
[----:B------:R0:W-:Y:S02]  /*19ac0*/  UTMALDG.3D [UR8], [UR18], desc[UR20] ;  /* 0x00001408120075b4 */ /* 0x0001e40008011000 */
[----:B0-----:R-:W-:Y:S01]  /*19ad0*/  UMOV UR8, UR15 ;  /* 0x0000000f00087c82 */ /* 0x001fe20008000000 */
[----:B------:R-:W-:Y:S02]  /*19ae0*/  UMOV UR11, UR23 ;  /* 0x00000017000b7c82 */ /* 0x000fe40008000000 */
[----:B------:R0:W-:Y:S02]  /*19af0*/  UTMALDG.3D.MULTICAST [UR8], [UR28], UR30, desc[UR20] ;  /* 0x000014081c0073b4 */ /* 0x0001e4000801181e */
[----:B0-----:R-:W-:Y:S05]  /*19b00*/  @P2 BRA `(.L_x_437) ;  /* 0xfffffffc00382947 */ /* 0x001fea000383ffff */
.L_x_433:
[----:B------:R-:W-:Y:S05]  /*19b10*/  BSYNC B1 ;  /* 0x0000000000017941 */ /* 0x000fea0003800000 */
.L_x_432:
[----:B------:R-:W2:Y:S01]  /*19b20*/  LDL.LU R16, [R1+0x284] ;  /* 0x0002840001107983 */ /* 0x000ea20000300800 */
[----:B------:R-:W-:Y:S01]  /*19b30*/  LOP3.LUT P4, RZ, R10, 0xff, RZ, 0xc0, !PT ;  /* 0x000000ff0aff7812 */ /* 0x000fe2000788c0ff */
[----:B------:R-:W-:Y:S01]  /*19b40*/  VIADD R0, R0, UR13 ;  /* 0x0000000d00007c36 */ /* 0x000fe20008000000 */
[----:B------:R-:W-:Y:S01]  /*19b50*/  ULDC.64 UR8, c[0x0][0x650] ;  /* 0x0001940000087ab9 */ /* 0x000fe20000000a00 */
[----:B------:R-:W3:Y:S01]  /*19b60*/  LDL.LU R15, [R1+0x288] ;  /* 0x00028800010f7983 */ /* 0x000ee20000300800 */
[----:B------:R-:W-:Y:S01]  /*19b70*/  IMAD.MOV.U32 R5, RZ, RZ, -0x1 ;  /* 0xffffffffff057424 */ /* 0x000fe200078e00ff */
[----:B------:R-:W-:Y:S01]  /*19b80*/  BSSY B1, `(.L_x_438) ;  /* 0x0000078000017945 */ /* 0x000fe20003800000 */
[----:B------:R-:W-:Y:S02]  /*19b90*/  SHF.R.U32.HI R2, RZ, 0x3, R0 ;  /* 0x00000003ff027819 */ /* 0x000fe40000011600 */
[----:B------:R-:W-:Y:S02]  /*19ba0*/  ISETP.GT.U32.AND P1, PT, R0, 0x7, PT ;  /* 0x000000070000780c */ /* 0x000fe40003f24070 */
[----:B------:R-:W-:-:S02]  /*19bb0*/  LOP3.LUT R2, R2, 0x1, RZ, 0xc0, !PT ;  /* 0x0000000102027812 */ /* 0x000fc400078ec0ff */
[----:B------:R-:W-:Y:S01]  /*19bc0*/  LOP3.LUT R0, R0, 0x7, RZ, 0xc0, !PT ;  /* 0x0000000700007812 */ /* 0x000fe200078ec0ff */
[----:B------:R-:W0:Y:S01]  /*19bd0*/  @P4 S2R R4, SR_CgaCtaId ;  /* 0x0000000000044919 */ /* 0x000e220000008800 */
[----:B------:R-:W-:Y:S02]  /*19be0*/  @P4 MOV R3, 0x400 ;  /* 0x0000040000034802 */ /* 0x000fe40000000f00 */
[----:B------:R-:W-:Y:S02]  /*19bf0*/  ISETP.NE.U32.AND P2, PT, R2, 0x1, PT ;  /* 0x000000010200780c */ /* 0x000fe40003f45070 */
[----:B------:R-:W-:Y:S02]  /*19c00*/  PRMT R10, RZ, 0x7610, R10 ;  /* 0x00007610ff0a7816 */ /* 0x000fe4000000000a */
[----:B0-----:R-:W-:Y:S01]  /*19c10*/  @P4 LEA R3, R4, R3, 0x18 ;  /* 0x0000000304034211 */ /* 0x001fe200078ec0ff */
[----:B------:R-:W-:-:S03]  /*19c20*/  IMAD.U32 R4, RZ, RZ, UR13 ;  /* 0x0000000dff047e24 */ /* 0x000fc6000f8e00ff */
[----:B------:R0:W-:Y:S02]  /*19c30*/  @P4 SYNCS.ARRIVE.TRANS64.A1T0 RZ, [R3+URZ+0xb8], RZ ;  /* 0x0000b8ff03ff49a7 */ /* 0x0001e4000810003f */
[C---:B------:R-:W-:Y:S02]  /*19c40*/  ISETP.LT.U32.AND P1, PT, R4.reuse, 0x8, P1 ;  /* 0x000000080400780c */ /* 0x040fe40000f21070 */
[----:B------:R-:W-:Y:S01]  /*19c50*/  ISETP.GT.U32.AND P2, PT, R4, 0x7, !P2 ;  /* 0x000000070400780c */ /* 0x000fe20005744070 */
[----:B------:R-:W-:Y:S01]  /*19c60*/  IMAD.MOV.U32 R4, RZ, RZ, -0x1 ;  /* 0xffffffffff047424 */ /* 0x000fe200078e00ff */
[----:B0-----:R-:W-:Y:S02]  /*19c70*/  SEL R3, RZ, 0x1, !P1 ;  /* 0x00000001ff037807 */ /* 0x001fe40004800000 */
[----:B------:R-:W-:-:S04]  /*19c80*/  SEL R2, RZ, 0x1, !P2 ;  /* 0x00000001ff027807 */ /* 0x000fc80005000000 */
[----:B------:R-:W-:Y:S01]  /*19c90*/  LOP3.LUT R8, R2, R8, R3, 0x96, !PT ;  /* 0x0000000802087212 */ /* 0x000fe200078e9603 */
[----:B------:R-:W-:Y:S01]  /*19ca0*/  IMAD.MOV.U32 R3, RZ, RZ, -0x1 ;  /* 0xffffffffff037424 */ /* 0x000fe200078e00ff */
[----:B------:R-:W-:Y:S02]  /*19cb0*/  PRMT R2, RZ, 0x7610, R2 ;  /* 0x00007610ff027816 */ /* 0x000fe40000000002 */
[----:B---3--:R-:W-:-:S04]  /*19cc0*/  IADD3 R15, P4, R15, UR16, RZ ;  /* 0x000000100f0f7c10 */ /* 0x008fc8000ff9e0ff */
[----:B--2---:R-:W-:Y:S01]  /*19cd0*/  IADD3.X R16, R16, UR14, RZ, P4, !PT ;  /* 0x0000000e10107c10 */ /* 0x004fe2000a7fe4ff */
[----:B------:R0:W-:Y:S01]  /*19ce0*/  STL [R1+0x288], R15 ;  /* 0x0002880f01007387 */ /* 0x0001e20000100800 */
[----:B------:R-:W-:-:S03]  /*19cf0*/  ISETP.GE.U32.AND P4, PT, R15, UR8, PT ;  /* 0x000000080f007c0c */ /* 0x000fc6000bf86070 */
[----:B------:R0:W-:Y:S01]  /*19d00*/  STL [R1+0x284], R16 ;  /* 0x0002841001007387 */ /* 0x0001e20000100800 */
[----:B------:R-:W-:-:S03]  /*19d10*/  ISETP.GE.U32.AND.EX P1, PT, R16, UR9, PT, P4 ;  /* 0x0000000910007c0c */ /* 0x000fc6000bf26140 */
[----:B------:R0:W-:Y:S04]  /*19d20*/  STL [R1+0x28c], R5 ;  /* 0x00028c0501007387 */ /* 0x0001e80000100800 */
[----:B------:R0:W-:Y:S04]  /*19d30*/  STL [R1+0x290], R4 ;  /* 0x0002900401007387 */ /* 0x0001e80000100800 */
[----:B------:R0:W-:Y:S02]  /*19d40*/  STL [R1+0x278], R3 ;  /* 0x0002780301007387 */ /* 0x0001e40000100800 */
[----:B------:R-:W-:Y:S05]  /*19d50*/  @P1 BRA `(.L_x_439) ;  /* 0x0000000400681947 */ /* 0x000fea0003800000 */
[----:B------:R-:W0:Y:S01]  /*19d60*/  S2UR UR8, SR_CTAID.X ;  /* 0x00000000000879c3 */ /* 0x000e220000002500 */
[----:B------:R-:W-:Y:S01]  /*19d70*/  ULDC.64 UR10, c[0x0][0x628] ;  /* 0x00018a00000a7ab9 */ /* 0x000fe20000000a00 */
[----:B------:R-:W-:Y:S01]  /*19d80*/  ULDC UR9, c[0x0][0x150] ;  /* 0x0000540000097ab9 */ /* 0x000fe20000000800 */
[----:B------:R-:W-:Y:S01]  /*19d90*/  ISETP.NE.U32.AND P1, PT, RZ, UR10, PT ;  /* 0x0000000aff007c0c */ /* 0x000fe2000bf25070 */
[----:B------:R-:W-:Y:S01]  /*19da0*/  ULDC UR12, c[0x0][0x630] ;  /* 0x00018c00000c7ab9 */ /* 0x000fe20000000800 */
[----:B------:R-:W-:Y:S01]  /*19db0*/  ULDC UR18, c[0x0][0x154] ;  /* 0x0000550000127ab9 */ /* 0x000fe20000000800 */
[----:B------:R-:W-:Y:S01]  /*19dc0*/  IMAD.MOV.U32 R2, RZ, RZ, R15 ;  /* 0x000000ffff027224 */ /* 0x000fe200078e000f */
[----:B------:R-:W-:Y:S01]  /*19dd0*/  ISETP.NE.AND.EX P1, PT, RZ, UR11, PT, P1 ;  /* 0x0000000bff007c0c */ /* 0x000fe2000bf25310 */
[----:B------:R-:W1:Y:S01]  /*19de0*/  S2UR UR15, SR_CTAID.Y ;  /* 0x00000000000f79c3 */ /* 0x000e620000002600 */
[----:B0-----:R-:W-:-:S05]  /*19df0*/  I2FP.F32.U32 R3, UR8 ;  /* 0x0000000800037c45 */ /* 0x001fca0008201000 */
[----:B------:R-:W-:Y:S01]  /*19e00*/  FMUL R12, R3, UR9 ;  /* 0x00000009030c7c20 */ /* 0x000fe20008400000 */
[----:B------:R-:W-:-:S05]  /*19e10*/  IMAD.MOV.U32 R3, RZ, RZ, R16 ;  /* 0x000000ffff037224 */ /* 0x000fca00078e0010 */
[----:B------:R-:W-:Y:S05]  /*19e20*/  @!P1 BRA `(.L_x_440) ;  /* 0x0000000000289947 */ /* 0x000fea0003800000 */
[----:B------:R-:W-:Y:S02]  /*19e30*/  ULDC UR9, c[0x0][0x634] ;  /* 0x00018d0000097ab9 */ /* 0x000fe40000000800 */
[----:B------:R-:W-:-:S05]  /*19e40*/  IADD3 R7, P1, R15, UR9, RZ ;  /* 0x000000090f077c10 */ /* 0x000fca000ff3e0ff */
[----:B------:R-:W-:-:S04]  /*19e50*/  IMAD.X R11, RZ, RZ, R16, P1 ;  /* 0x000000ffff0b7224 */ /* 0x000fc800008e0610 */
[----:B------:R-:W-:-:S04]  /*19e60*/  IMAD.WIDE.U32 R4, R11, UR10, RZ ;  /* 0x0000000a0b047c25 */ /* 0x000fc8000f8e00ff */
[----:B------:R-:W-:-:S04]  /*19e70*/  IMAD.WIDE.U32 R4, P1, R7, UR11, R4 ;  /* 0x0000000b07047c25 */ /* 0x000fc8000f820004 */
[----:B------:R-:W-:-:S04]  /*19e80*/  IMAD.WIDE.U32 R6, R7, UR10, RZ ;  /* 0x0000000a07067c25 */ /* 0x000fc8000f8e00ff */
[----:B------:R-:W-:Y:S01]  /*19e90*/  IMAD.X R3, RZ, RZ, RZ, P1 ;  /* 0x000000ffff037224 */ /* 0x000fe200008e06ff */
[----:B------:R-:W-:Y:S01]  /*19ea0*/  IADD3 RZ, P1, R7, R4, RZ ;  /* 0x0000000407ff7210 */ /* 0x000fe20007f3e0ff */
[----:B------:R-:W-:-:S04]  /*19eb0*/  IMAD.MOV.U32 R2, RZ, RZ, R5 ;  /* 0x000000ffff027224 */ /* 0x000fc800078e0005 */
[----:B------:R-:W-:-:S08]  /*19ec0*/  IMAD.WIDE.U32.X R2, R11, UR11, R2, P1 ;  /* 0x0000000b0b027c25 */ /* 0x000fd000088e0402 */
.L_x_440:
[--C-:B------:R-:W-:Y:S01]  /*19ed0*/  SHF.R.U64 R11, R2, UR12, R3.reuse ;  /* 0x0000000c020b7c19 */ /* 0x100fe20008001203 */
[----:B------:R-:W0:Y:S01]  /*19ee0*/  F2I.U32.TRUNC.NTZ R12, R12 ;  /* 0x0000000c000c7305 */ /* 0x000e22000020f000 */
[----:B------:R-:W-:Y:S01]  /*19ef0*/  SHF.R.U32.HI R2, RZ, UR12, R3 ;  /* 0x0000000cff027c19 */ /* 0x000fe20008011603 */
[----:B------:R-:W-:Y:S01]  /*19f00*/  ULDC.64 UR10, c[0x0][0x620] ;  /* 0x00018800000a7ab9 */ /* 0x000fe20000000a00 */
[----:B------:R-:W-:Y:S01]  /*19f10*/  IADD3 R5, P1, RZ, -R11, RZ ;  /* 0x8000000bff057210 */ /* 0x000fe20007f3e0ff */
[----:B------:R-:W-:Y:S01]  /*19f20*/  IMAD.MOV.U32 R3, RZ, RZ, R16 ;  /* 0x000000ffff037224 */ /* 0x000fe200078e0010 */
[----:B-1----:R-:W-:Y:S01]  /*19f30*/  I2FP.F32.U32 R4, UR15 ;  /* 0x0000000f00047c45 */ /* 0x002fe20008201000 */
[----:B------:R-:W-:Y:S01]  /*19f40*/  ULDC UR12, c[0x0][0x658] ;  /* 0x00019600000c7ab9 */ /* 0x000fe20000000800 */
[----:B------:R-:W-:Y:S01]  /*19f50*/  ULDC UR20, c[0x0][0x648] ;  /* 0x0001920000147ab9 */ /* 0x000fe20000000800 */
[----:B------:R-:W-:Y:S02]  /*19f60*/  IMAD.X R2, RZ, RZ, ~R2, P1 ;  /* 0x000000ffff027224 */ /* 0x000fe400008e0e02 */
[----:B------:R-:W-:Y:S01]  /*19f70*/  FMUL R6, R4, UR18 ;  /* 0x0000001204067c20 */ /* 0x000fe20008400000 */
[----:B------:R-:W-:Y:S01]  /*19f80*/  ULDC.64 UR18, c[0x0][0x640] ;  /* 0x0001900000127ab9 */ /* 0x000fe20000000a00 */
[----:B------:R-:W-:Y:S01]  /*19f90*/  IMAD R4, R2, UR10, RZ ;  /* 0x0000000a02047c24 */ /* 0x000fe2000f8e02ff */
[----:B------:R-:W-:Y:S01]  /*19fa0*/  ISETP.NE.U32.AND P1, PT, RZ, UR18, PT ;  /* 0x00000012ff007c0c */ /* 0x000fe2000bf25070 */
[----:B------:R-:W-:Y:S01]  /*19fb0*/  IMAD.MOV.U32 R2, RZ, RZ, R15 ;  /* 0x000000ffff027224 */ /* 0x000fe200078e000f */
[----:B0-----:R-:W-:Y:S01]  /*19fc0*/  R2UR UR9, R12 ;  /* 0x000000000c0972ca */ /* 0x001fe200000e0000 */
[----:B------:R-:W0:Y:S01]  /*19fd0*/  F2I.U32.TRUNC.NTZ R6, R6 ;  /* 0x0000000600067305 */ /* 0x000e22000020f000 */
[----:B------:R-:W1:Y:S01]  /*19fe0*/  LDC R12, c[0x0][0x610] ;  /* 0x00018400ff0c7b82 */ /* 0x000e620000000800 */
[----:B------:R-:W-:Y:S01]  /*19ff0*/  IMAD.WIDE.U32 R2, R5, UR10, R2 ;  /* 0x0000000a05027c25 */ /* 0x000fe2000f8e0002 */
[----:B------:R-:W-:Y:S01]  /*1a000*/  ULDC UR10, c[0x0][0x618] ;  /* 0x00018600000a7ab9 */ /* 0x000fe20000000800 */
[----:B------:R-:W-:-:S02]  /*1a010*/  ISETP.NE.AND.EX P1, PT, RZ, UR19, PT, P1 ;  /* 0x00000013ff007c0c */ /* 0x000fc4000bf25310 */
[----:B------:R-:W-:-:S04]  /*1a020*/  IMAD R5, R5, UR11, R4 ;  /* 0x0000000b05057c24 */ /* 0x000fc8000f8e0204 */
[----:B------:R-:W-:-:S05]  /*1a030*/  IMAD.IADD R3, R3, 0x1, R5 ;  /* 0x0000000103037824 */ /* 0x000fca00078e0205 */
[--C-:B------:R-:W-:Y:S02]  /*1a040*/  SHF.R.U64 R14, R2, UR10, R3.reuse ;  /* 0x0000000a020e7c19 */ /* 0x100fe40008001203 */
[----:B------:R-:W-:Y:S01]  /*1a050*/  SHF.R.U32.HI R3, RZ, UR10, R3 ;  /* 0x0000000aff037c19 */ /* 0x000fe20008011603 */
[----:B------:R-:W-:Y:S01]  /*1a060*/  ULDC UR10, c[0x0][0x608] ;  /* 0x00018200000a7ab9 */ /* 0x000fe20000000800 */
[----:B0-----:R-:W-:Y:S02]  /*1a070*/  R2UR UR11, R6 ;  /* 0x00000000060b72ca */ /* 0x001fe400000e0000 */
[--C-:B------:R-:W-:Y:S02]  /*1a080*/  SHF.R.U64 R15, R14, UR10, R3.reuse ;  /* 0x0000000a0e0f7c19 */ /* 0x100fe40008001203 */
[----:B------:R-:W-:Y:S01]  /*1a090*/  SHF.R.U32.HI R2, RZ, UR10, R3 ;  /* 0x0000000aff027c19 */ /* 0x000fe20008011603 */
[----:B------:R-:W-:-:S03]  /*1a0a0*/  UIADD3 UR10, -UR9, URZ, URZ ;  /* 0x0000003f090a7290 */ /* 0x000fc6000fffe13f */
[--C-:B------:R-:W-:Y:S01]  /*1a0b0*/  SHF.R.U64 R17, R15, UR12, R2.reuse ;  /* 0x0000000c0f117c19 */ /* 0x100fe20008001202 */
[----:B------:R-:W-:Y:S01]  /*1a0c0*/  ULDC UR9, c[0x0][0x144] ;  /* 0x0000510000097ab9 */ /* 0x000fe20000000800 */
[----:B------:R-:W-:-:S03]  /*1a0d0*/  SHF.R.U32.HI R3, RZ, UR12, R2 ;  /* 0x0000000cff037c19 */ /* 0x000fc60008011602 */
[----:B------:R-:W-:Y:S01]  /*1a0e0*/  IMAD.MOV.U32 R2, RZ, RZ, R17 ;  /* 0x000000ffff027224 */ /* 0x000fe200078e0011 */
[----:B------:R-:W-:Y:S06]  /*1a0f0*/  @!P1 BRA `(.L_x_441) ;  /* 0x0000000000289947 */ /* 0x000fec0003800000 */
        /* <DEDUP_REMOVED lines=10> */
.L_x_441:
[----:B------:R-:W-:Y:S01]  /*1a1a0*/  UIADD3 UR11, -UR11, URZ, URZ ;  /* 0x0000003f0b0b7290 */ /* 0x000fe2000fffe13f */
[----:B------:R-:W-:Y:S01]  /*1a1b0*/  SHF.R.U64 R3, R2, UR20, R3 ;  /* 0x0000001402037c19 */ /* 0x000fe20008001203 */
[----:B------:R-:W-:Y:S01]  /*1a1c0*/  UIMAD UR8, UR9, UR10, UR8 ;  /* 0x0000000a090872a4 */ /* 0x000fe2000f8e0208 */
[----:B------:R-:W-:Y:S02]  /*1a1d0*/  LOP3.LUT R2, R15, UR6, RZ, 0xc0, !PT ;  /* 0x000000060f027c12 */ /* 0x000fe4000f8ec0ff */
[----:B------:R-:W-:Y:S01]  /*1a1e0*/  ULDC UR9, c[0x0][0x148] ;  /* 0x0000520000097ab9 */ /* 0x000fe20000000800 */
[----:B------:R-:W-:Y:S01]  /*1a1f0*/  IMAD.MOV R4, RZ, RZ, -R3 ;  /* 0x000000ffff047224 */ /* 0x000fe200078e0a03 */
[----:B------:R-:W-:Y:S01]  /*1a200*/  @UP2 UIMAD UR8, UR9, UR11, UR15 ;  /* 0x0000000b090822a4 */ /* 0x000fe2000f8e020f */
[----:B------:R-:W-:Y:S01]  /*1a210*/  IMAD R3, R3, UR5, R2 ;  /* 0x0000000503037c24 */ /* 0x000fe2000f8e0202 */
[----:B------:R-:W-:Y:S01]  /*1a220*/  LOP3.LUT R5, R14, UR4, RZ, 0xc0, !PT ;  /* 0x000000040e057c12 */ /* 0x000fe2000f8ec0ff */
[----:B------:R-:W-:Y:S01]  /*1a230*/  ULDC UR9, c[0x0][0x638] ;  /* 0x00018e0000097ab9 */ /* 0x000fe20000000800 */
[----:B------:R-:W-:Y:S01]  /*1a240*/  PLOP3.LUT P1, PT, PT, PT, UP2, 0x80, 0x0 ;  /* 0x000000000000781c */ /* 0x000fe20003f2f028 */
[----:B------:R-:W-:-:S02]  /*1a250*/  IMAD R2, R4, UR9, R17 ;  /* 0x0000000904027c24 */ /* 0x000fc4000f8e0211 */
[----:B-1----:R-:W-:Y:S01]  /*1a260*/  IMAD R12, R3, R12, UR8 ;  /* 0x00000008030c7e24 */ /* 0x002fe2000f8e020c */
[----:B------:R-:W-:Y:S01]  /*1a270*/  ULDC UR8, c[0x0][0x600] ;  /* 0x0001800000087ab9 */ /* 0x000fe20000000800 */
[----:B------:R-:W-:Y:S02]  /*1a280*/  IMAD.MOV.U32 R4, RZ, RZ, 0x1 ;  /* 0x00000001ff047424 */ /* 0x000fe400078e00ff */
[----:B------:R-:W-:-:S03]  /*1a290*/  IMAD R3, R2, UR8, R5 ;  /* 0x0000000802037c24 */ /* 0x000fc6000f8e0205 */
[----:B------:R-:W-:Y:S02]  /*1a2a0*/  PRMT R2, R4, 0x7610, R2 ;  /* 0x0000761004027816 */ /* 0x000fe40000000002 */
[----:B------:R-:W-:Y:S02]  /*1a2b0*/  SEL R4, R3, R12, !P1 ;  /* 0x0000000c03047207 */ /* 0x000fe40004800000 */
[----:B------:R-:W-:-:S03]  /*1a2c0*/  SEL R3, R12, R3, !P1 ;  /* 0x000000030c037207 */ /* 0x000fc60004800000 */
[----:B------:R1:W-:Y:S04]  /*1a2d0*/  STL [R1+0x290], R4 ;  /* 0x0002900401007387 */ /* 0x0003e80000100800 */
[----:B------:R1:W-:Y:S04]  /*1a2e0*/  STL [R1+0x278], R11 ;  /* 0x0002780b01007387 */ /* 0x0003e80000100800 */
[----:B------:R1:W-:Y:S02]  /*1a2f0*/  STL [R1+0x28c], R3 ;  /* 0x00028c0301007387 */ /* 0x0003e40000100800 */
.L_x_439:
[----:B------:R-:W-:Y:S05]  /*1a300*/  BSYNC B1 ;  /* 0x0000000000017941 */ /* 0x000fea0003800000 */
.L_x_438:
[----:B------:R-:W-:-:S13]  /*1a310*/  LOP3.LUT P1, RZ, R2, 0xff, RZ, 0xc0, !PT ;  /* 0x000000ff02ff7812 */ /* 0x000fda000782c0ff */
[----:B------:R-:W-:Y:S05]  /*1a320*/  @P1 BRA `(.L_x_442) ;  /* 0xfffffff000f01947 */ /* 0x000fea000383ffff */
[----:B------:R-:W-:Y:S05]  /*1a330*/  BSYNC B0 ;  /* 0x0000000000007941 */ /* 0x000fea0003800000 */
.L_x_430:
[----:B------:R-:W-:-:S03]  /*1a340*/  UMOV UR8, 0xffffffff ;  /* 0xffffffff00087882 */ /* 0x000fc60000000000 */
[----:B------:R-:W-:Y:S05]  /*1a350*/  BRA.DIV UR8, `(.L_x_443) ;  /* 0x0000000608e87947 */ /* 0x000fea000b800000 */
[----:B------:R-:W-:-:S13]  /*1a360*/  ELECT P0, URZ, PT ;  /* 0x00000000003f782f */ /* 0x000fda0003800000 */
.L_x_463:
[----:B------:R-:W-:Y:S04]  /*1a370*/  BSSY B0, `(.L_x_444) ;  /* 0x0000050000007945 */ /* 0x000fe80003800000 */
[----:B------:R-:W-:Y:S05]  /*1a380*/  @!P0 BRA `(.L_x_445) ;  /* 0x0000000400388947 */ /* 0x000fea0003800000 */
[----:B------:R-:W-:-:S04]  /*1a390*/  ULOP3.LUT UR8, UR7, 0x2, URZ, 0xfc, !UPT ;  /* 0x0000000207087892 */ /* 0x000fc8000f8efc3f */
[----:B------:R-:W-:-:S06]  /*1a3a0*/  UISETP.NE.AND UP0, UPT, UR8, 0x3, UPT ;  /* 0x000000030800788c */ /* 0x000fcc000bf05270 */
[----:B------:R-:W-:-:S13]  /*1a3b0*/  PLOP3.LUT P0, PT, PT, PT, UP0, 0x80, 0x0 ;  /* 0x000000000000781c */ /* 0x000fda0003f0f008 */
[----:B------:R-:W-:Y:S05]  /*1a3c0*/  @!P0 BRA `(.L_x_446) ;  /* 0x0000000000048947 */ /* 0x000fea0003800000 */
[----:B------:R-:W-:Y:S01]  /*1a3d0*/  BPT.TRAP 0x1 ;  /* 0x000000040000795c */ /* 0x000fe20000300000 */
.L_x_446:
[----:B01----:R-:W0:Y:S01]  /*1a3e0*/  S2R R3, SR_CgaCtaId ;  /* 0x0000000000037919 */ /* 0x003e220000008800 */
[----:B------:R-:W-:-:S04]  /*1a3f0*/  MOV R2, 0x400 ;  /* 0x0000040000027802 */ /* 0x000fc80000000f00 */
[----:B0-----:R-:W-:Y:S02]  /*1a400*/  LEA R3, R3, R2, 0x18 ;  /* 0x0000000203037211 */ /* 0x001fe400078ec0ff */
[----:B------:R-:W-:-:S03]  /*1a410*/  SHF.L.U32 R2, R8, 0x1f, RZ ;  /* 0x0000001f08027819 */ /* 0x000fc600000006ff */
[----:B------:R-:W-:-:S04]  /*1a420*/  VIADD R3, R3, 0x40 ;  /* 0x0000004003037836 */ /* 0x000fc80000000000 */
[C---:B------:R-:W-:Y:S02]  /*1a430*/  IMAD R7, R0.reuse, 0x8, R3 ;  /* 0x0000000800077824 */ /* 0x040fe400078e0203 */
[----:B------:R-:W-:Y:S02]  /*1a440*/  VIADD R0, R0, 0x1 ;  /* 0x0000000100007836 */ /* 0x000fe40000000000 */
[----:B------:R-:W0:Y:S03]  /*1a450*/  SYNCS.PHASECHK.TRANS64.TRYWAIT P0, [R7+URZ], R2 ;  /* 0x00000002070075a7 */ /* 0x000e26000800017f */
[----:B------:R-:W-:-:S04]  /*1a460*/  ISETP.NE.AND P1, PT, R0, 0x8, PT ;  /* 0x000000080000780c */ /* 0x000fc80003f25270 */
[----:B------:R-:W-:Y:S02]  /*1a470*/  SEL R5, RZ, 0x1, P1 ;  /* 0x00000001ff057807 */ /* 0x000fe40000800000 */
[----:B------:R-:W-:Y:S02]  /*1a480*/  SEL R0, R0, RZ, P1 ;  /* 0x000000ff00007207 */ /* 0x000fe40000800000 */
[----:B------:R-:W-:-:S03]  /*1a490*/  LOP3.LUT R5, R8, R5, RZ, 0x3c, !PT ;  /* 0x0000000508057212 */ /* 0x000fc600078e3cff */
[----:B------:R-:W-:Y:S01]  /*1a4a0*/  IMAD R9, R0, 0x8, R3 ;  /* 0x0000000800097824 */ /* 0x000fe200078e0203 */
[----:B------:R-:W-:Y:S01]  /*1a4b0*/  SHF.L.U32 R4, R5, 0x1f, RZ ;  /* 0x0000001f05047819 */ /* 0x000fe200000006ff */
[----:B0-----:R-:W-:Y:S06]  /*1a4c0*/  @!P0 BRA `(.L_x_447) ;  /* 0x0000000400b08947 */ /* 0x001fec0003800000 */
.L_x_464:
[----:B------:R-:W1:Y:S01]  /*1a4d0*/  SYNCS.PHASECHK.TRANS64.TRYWAIT P0, [R9+URZ], R4 ;  /* 0x00000004090075a7 */ /* 0x000e62000800017f */
[----:B------:R-:W-:-:S05]  /*1a4e0*/  VIADD R0, R0, 0x1 ;  /* 0x0000000100007836 */ /* 0x000fca0000000000 */
[----:B------:R-:W-:-:S04]  /*1a4f0*/  ISETP.NE.AND P1, PT, R0, 0x8, PT ;  /* 0x000000080000780c */ /* 0x000fc80003f25270 */
[----:B0-----:R-:W-:Y:S02]  /*1a500*/  SEL R2, RZ, 0x1, P1 ;  /* 0x00000001ff027807 */ /* 0x001fe40000800000 */
[----:B------:R-:W-:Y:S02]  /*1a510*/  SEL R0, R0, RZ, P1 ;  /* 0x000000ff00007207 */ /* 0x000fe40000800000 */
[----:B------:R-:W-:-:S03]  /*1a520*/  LOP3.LUT R7, R5, R2, RZ, 0x3c, !PT ;  /* 0x0000000205077212 */ /* 0x000fc600078e3cff */
[----:B------:R-:W-:Y:S01]  /*1a530*/  IMAD R6, R0, 0x8, R3 ;  /* 0x0000000800067824 */ /* 0x000fe200078e0203 */
[----:B------:R-:W-:Y:S01]  /*1a540*/  SHF.L.U32 R5, R7, 0x1f, RZ ;  /* 0x0000001f07057819 */ /* 0x000fe200000006ff */
[----:B-1----:R-:W-:Y:S06]  /*1a550*/  @!P0 BRA `(.L_x_448) ;  /* 0x0000000400a08947 */ /* 0x002fec0003800000 */
.L_x_465:
[----:B------:R-:W1:Y:S01]  /*1a560*/  SYNCS.PHASECHK.TRANS64.TRYWAIT P0, [R6+URZ], R5 ;  /* 0x00000005060075a7 */ /* 0x000e62000800017f */
[----:B------:R-:W-:-:S05]  /*1a570*/  VIADD R0, R0, 0x1 ;  /* 0x0000000100007836 */ /* 0x000fca0000000000 */
[----:B------:R-:W-:-:S04]  /*1a580*/  ISETP.NE.AND P1, PT, R0, 0x8, PT ;  /* 0x000000080000780c */ /* 0x000fc80003f25270 */
[----:B------:R-:W-:Y:S02]  /*1a590*/  SEL R2, RZ, 0x1, P1 ;  /* 0x00000001ff027807 */ /* 0x000fe40000800000 */
[----:B------:R-:W-:Y:S02]  /*1a5a0*/  SEL R0, R0, RZ, P1 ;  /* 0x000000ff00007207 */ /* 0x000fe40000800000 */
[----:B------:R-:W-:-:S03]  /*1a5b0*/  LOP3.LUT R7, R7, R2, RZ, 0x3c, !PT ;  /* 0x0000000207077212 */ /* 0x000fc600078e3cff */
[----:B0-----:R-:W-:Y:S01]  /*1a5c0*/  IMAD R9, R0, 0x8, R3 ;  /* 0x0000000800097824 */ /* 0x001fe200078e0203 */
[----:B------:R-:W-:Y:S01]  /*1a5d0*/  SHF.L.U32 R4, R7, 0x1f, RZ ;  /* 0x0000001f07047819 */ /* 0x000fe200000006ff */
[----:B-1----:R-:W-:Y:S06]  /*1a5e0*/  @!P0 BRA `(.L_x_449) ;  /* 0x0000000400908947 */ /* 0x002fec0003800000 */
.L_x_466:
        /* <DEDUP_REMOVED lines=9> */
.L_x_467:
        /* <DEDUP_REMOVED lines=9> */
.L_x_468:
        /* <DEDUP_REMOVED lines=9> */
.L_x_469:
[----:B------:R-:W1:Y:S01]  /*1a7a0*/  SYNCS.PHASECHK.TRANS64.TRYWAIT P0, [R6+URZ], R5 ;  /* 0x00000005060075a7 */ /* 0x000e62000800017f */
[----:B------:R-:W-:-:S05]  /*1a7b0*/  VIADD R0, R0, 0x1 ;  /* 0x0000000100007836 */ /* 0x000fca0000000000 */
[----:B------:R-:W-:-:S04]  /*1a7c0*/  ISETP.NE.AND P1, PT, R0, 0x8, PT ;  /* 0x000000080000780c */ /* 0x000fc80003f25270 */
[----:B------:R-:W-:Y:S02]  /*1a7d0*/  SEL R2, RZ, 0x1, P1 ;  /* 0x00000001ff027807 */ /* 0x000fe40000800000 */
[----:B------:R-:W-:Y:S02]  /*1a7e0*/  SEL R0, R0, RZ, P1 ;  /* 0x000000ff00007207 */ /* 0x000fe40000800000 */
[----:B------:R-:W-:Y:S01]  /*1a7f0*/  LOP3.LUT R2, R7, R2, RZ, 0x3c, !PT ;  /* 0x0000000207027212 */ /* 0x000fe200078e3cff */
[----:B-1----:R-:W-:Y:S06]  /*1a800*/  @!P0 BRA `(.L_x_453) ;  /* 0x0000000400588947 */ /* 0x002fec0003800000 */
.L_x_470:
[----:B------:R-:W-:Y:S01]  /*1a810*/  IMAD R3, R0, 0x8, R3 ;  /* 0x0000000800037824 */ /* 0x000fe200078e0203 */
[----:B------:R-:W-:-:S07]  /*1a820*/  SHF.L.U32 R0, R2, 0x1f, RZ ;  /* 0x0000001f02007819 */ /* 0x000fce00000006ff */
.L_x_454:
[----:B--2---:R2:W3:Y:S02]  /*1a830*/  SYNCS.PHASECHK.TRANS64.TRYWAIT P0, [R3+URZ], R0 ;  /* 0x00000000030075a7 */ /* 0x0044e4000800017f */
[----:B---3--:R-:W-:Y:S05]  /*1a840*/  @!P0 NANOSLEEP.SYNCS 0x989680 ;  /* 0x009896800000895d */ /* 0x008fea0003900000 */
[----:B------:R-:W3:Y:S02]  /*1a850*/  @!P0 SYNCS.PHASECHK.TRANS64 P0, [R3+URZ], R0 ;  /* 0x00000000030085a7 */ /* 0x000ee4000800007f */
[----:B---3--:R-:W-:Y:S05]  /*1a860*/  @!P0 BRA `(.L_x_454) ;  /* 0xfffffffc00f08947 */ /* 0x008fea000383ffff */
.L_x_445:
[----:B------:R-:W-:Y:S05]  /*1a870*/  BSYNC B0 ;  /* 0x0000000000007941 */ /* 0x000fea0003800000 */
.L_x_444:
[----:B------:R-:W-:Y:S05]  /*1a880*/  EXIT ;  /* 0x000000000000794d */ /* 0x000fea0003800000 */
.L_x_19:
[----:B0-----:R-:W-:-:S04]  /*1a890*/  IMAD.U32 R3, RZ, RZ, UR21 ;  /* 0x00000015ff037e24 */ /* 0x001fc8000f8e00ff */
[----:B------:R0:W1:Y:S03]  /*1a8a0*/  SYNCS.PHASECHK.TRANS64.TRYWAIT P0, [R3+URZ+-0x8], R0 ;  /* 0xfffff800030075a7 */ /* 0x000066000800017f */
[----:B-1----:R-:W-:Y:S05]  /*1a8b0*/  @!P0 NANOSLEEP.SYNCS 0x989680 ;  /* 0x009896800000895d */ /* 0x002fea0003900000 */
[----:B------:R-:W1:Y:S02]  /*1a8c0*/  @!P0 SYNCS.PHASECHK.TRANS64 P0, [R3+URZ+-0x8], R0 ;  /* 0xfffff800030085a7 */ /* 0x000e64000800007f */
[----:B-1----:R-:W-:Y:S05]  /*1a8d0*/  @!P0 BRA `(.L_x_19) ;  /* 0xfffffffc00ec8947 */ /* 0x002fea000383ffff */
[----:B------:R-:W-:Y:S05]  /*1a8e0*/  BRA `(.L_x_455) ;  /* 0xfffffe7000247947 */ /* 0x000fea000383ffff */
.L_x_24:
[----:B--2---:R-:W-:-:S04]  /*1a8f0*/  IMAD.U32 R3, RZ, RZ, UR4 ;  /* 0x00000004ff037e24 */ /* 0x004fc8000f8e00ff */
[----:B------:R2:W3:Y:S03]  /*1a900*/  SYNCS.PHASECHK.TRANS64.TRYWAIT P0, [R3+URZ], R0 ;  /* 0x00000000030075a7 */ /* 0x0004e6000800017f */
[----:B---3--:R-:W-:Y:S05]  /*1a910*/  @!P0 NANOSLEEP.SYNCS 0x989680 ;  /* 0x009896800000895d */ /* 0x008fea0003900000 */
[----:B------:R-:W3:Y:S02]  /*1a920*/  @!P0 SYNCS.PHASECHK.TRANS64 P0, [R3+URZ], R0 ;  /* 0x00000000030085a7 */ /* 0x000ee4000800007f */
[----:B---3--:R-:W-:Y:S05]  /*1a930*/  @!P0 BRA `(.L_x_24) ;  /* 0xfffffffc00ec8947 */ /* 0x008fea000383ffff */
[----:B------:R-:W-:Y:S05]  /*1a940*/  BRA `(.L_x_23) ;  /* 0xfffffe8000907947 */ /* 0x000fea000383ffff */
.L_x_30:
[----:B-----5:R2:W-:Y:S02]  /*1a950*/  STL [R1+0x2a8], R0 ;  /* 0x0002a80001007387 */ /* 0x0205e40000100800 */
[----:B--2---:R-:W-:-:S04]  /*1a960*/  IMAD.U32 R0, RZ, RZ, UR8 ;  /* 0x00000008ff007e24 */ /* 0x004fc8000f8e00ff */
[----:B------:R2:W4:Y:S03]  /*1a970*/  SYNCS.PHASECHK.TRANS64.TRYWAIT P0, [R0+URZ], R229 ;  /* 0x000000e5000075a7 */ /* 0x000526000800017f */
[----:B----4-:R-:W-:Y:S05]  /*1a980*/  @!P0 NANOSLEEP.SYNCS 0x989680 ;  /* 0x009896800000895d */ /* 0x010fea0003900000 */
[----:B------:R2:W4:Y:S02]  /*1a990*/  @!P0 SYNCS.PHASECHK.TRANS64 P0, [R0+URZ], R229 ;  /* 0x000000e5000085a7 */ /* 0x000524000800007f */
[----:B--2---:R2:W5:Y:S02]  /*1a9a0*/  LDL.LU R0, [R1+0x2a8] ;  /* 0x0002a80001007983 */ /* 0x0045640000300800 */
[----:B--2-4-:R-:W-:Y:S05]  /*1a9b0*/  @!P0 BRA `(.L_x_30) ;  /* 0xfffffffc00e48947 */ /* 0x014fea000383ffff */
[----:B------:R-:W-:Y:S05]  /*1a9c0*/  BRA `(.L_x_29) ;  /* 0xfffffea400987947 */ /* 0x000fea000383ffff */
.L_x_38:
[----:B0-----:R-:W-:-:S04]  /*1a9d0*/  IMAD.U32 R25, RZ, RZ, UR21 ;  /* 0x00000015ff197e24 */ /* 0x001fc8000f8e00ff */
[----:B------:R0:W2:Y:S03]  /*1a9e0*/  SYNCS.PHASECHK.TRANS64.TRYWAIT P0, [R25+URZ+0x8], R24 ;  /* 0x00000818190075a7 */ /* 0x0000a6000800017f */
[----:B--2---:R-:W-:Y:S05]  /*1a9f0*/  @!P0 NANOSLEEP.SYNCS 0x989680 ;  /* 0x009896800000895d */ /* 0x004fea0003900000 */
[----:B------:R-:W2:Y:S02]  /*1aa00*/  @!P0 SYNCS.PHASECHK.TRANS64 P0, [R25+URZ+0x8], R24 ;  /* 0x00000818190085a7 */ /* 0x000ea4000800007f */
[----:B--2---:R-:W-:Y:S05]  /*1aa10*/  @!P0 BRA `(.L_x_38) ;  /* 0xfffffffc00ec8947 */ /* 0x004fea000383ffff */
[----:B------:R-:W-:Y:S05]  /*1aa20*/  BRA `(.L_x_456) ;  /* 0xfffffef000907947 */ /* 0x000fea000383ffff */
.L_x_431:
[----:B------:R-:W-:Y:S01]  /*1aa30*/  BSSY B1, `(.L_x_457) ;  /* 0x0000006000017945 */ /* 0x000fe20003800000 */
[----:B------:R-:W-:-:S07]  /*1aa40*/  IMAD.MOV.U32 R2, RZ, RZ, -0x1 ;  /* 0xffffffffff027424 */ /* 0x000fce00078e00ff */
[----:B------:R-:W-:Y:S05]  /*1aa50*/  WARPSYNC.COLLECTIVE R2, `(.L_x_458) ;  /* 0x00000000020c7348 */ /* 0x000fea0003c00000 */
[----:B------:R-:W-:Y:S02]  /*1aa60*/  ELECT P1, UR62, PT ;  /* 0x00000000003e782f */ /* 0x000fe40003820000 */
[----:B------:R-:W-:Y:S01]  /*1aa70*/  MOV R2, UR62 ;  /* 0x0000003e00027c02 */ /* 0x000fe20008000f00 */
[----:B------:R-:W-:Y:S10]  /*1aa80*/  ENDCOLLECTIVE ;  /* 0x000000000000791b */ /* 0x000ff40003800000 */
.L_x_458:
[----:B------:R-:W-:Y:S05]  /*1aa90*/  BSYNC B1 ;  /* 0x0000000000017941 */ /* 0x000fea0003800000 */
.L_x_457:
[----:B------:R-:W-:Y:S05]  /*1aaa0*/  BRA `(.L_x_459) ;  /* 0xffffffec001c7947 */ /* 0x000fea000383ffff */
.L_x_434:
[----:B0-----:R0:W1:Y:S02]  /*1aab0*/  SYNCS.PHASECHK.TRANS64.TRYWAIT P1, [R12+URZ+0x40], R3 ;  /* 0x000040030c0075a7 */ /* 0x001064000802017f */
[----:B-1----:R-:W-:Y:S05]  /*1aac0*/  @!P1 NANOSLEEP.SYNCS 0x989680 ;  /* 0x009896800000995d */ /* 0x002fea0003900000 */
[----:B------:R-:W1:Y:S02]  /*1aad0*/  @!P1 SYNCS.PHASECHK.TRANS64 P1, [R12+URZ+0x40], R3 ;  /* 0x000040030c0095a7 */ /* 0x000e64000802007f */
[----:B-1----:R-:W-:Y:S05]  /*1aae0*/  @!P1 BRA `(.L_x_434) ;  /* 0xfffffffc00f09947 */ /* 0x002fea000383ffff */
[----:B------:R-:W-:Y:S05]  /*1aaf0*/  BRA `(.L_x_460) ;  /* 0xffffffec005c7947 */ /* 0x000fea000383ffff */
.L_x_443:
[----:B------:R-:W-:Y:S01]  /*1ab00*/  BSSY B0, `(.L_x_461) ;  /* 0x0000006000007945 */ /* 0x000fe20003800000 */
[----:B------:R-:W-:-:S07]  /*1ab10*/  IMAD.MOV.U32 R2, RZ, RZ, -0x1 ;  /* 0xffffffffff027424 */ /* 0x000fce00078e00ff */
[----:B01----:R-:W-:Y:S05]  /*1ab20*/  WARPSYNC.COLLECTIVE R2, `(.L_x_462) ;  /* 0x00000000020c7348 */ /* 0x003fea0003c00000 */
[----:B------:R-:W-:Y:S02]  /*1ab30*/  ELECT P1, UR62, PT ;  /* 0x00000000003e782f */ /* 0x000fe40003820000 */
[----:B------:R-:W-:Y:S01]  /*1ab40*/  MOV R2, UR62 ;  /* 0x0000003e00027c02 */ /* 0x000fe20008000f00 */
[----:B01----:R-:W-:Y:S10]  /*1ab50*/  ENDCOLLECTIVE ;  /* 0x000000000000791b */ /* 0x003ff40003800000 */
.L_x_462:
[----:B------:R-:W-:Y:S05]  /*1ab60*/  BSYNC B0 ;  /* 0x0000000000007941 */ /* 0x000fea0003800000 */
.L_x_461:
[----:B------:R-:W-:Y:S01]  /*1ab70*/  PLOP3.LUT P0, PT, P1, PT, PT, 0x80, 0x0 ;  /* 0x000000000000781c */ /* 0x000fe20000f0f070 */
[----:B------:R-:W-:-:S12]  /*1ab80*/  BRA `(.L_x_463) ;  /* 0xfffffff400f87947 */ /* 0x000fd8000383ffff */
.L_x_447:
[----:B0-----:R0:W1:Y:S02]  /*1ab90*/  SYNCS.PHASECHK.TRANS64.TRYWAIT P0, [R7+URZ], R2 ;  /* 0x00000002070075a7 */ /* 0x001064000800017f */
[----:B-1----:R-:W-:Y:S05]  /*1aba0*/  @!P0 NANOSLEEP.SYNCS 0x989680 ;  /* 0x009896800000895d */ /* 0x002fea0003900000 */
[----:B------:R-:W1:Y:S02]  /*1abb0*/  @!P0 SYNCS.PHASECHK.TRANS64 P0, [R7+URZ], R2 ;  /* 0x00000002070085a7 */ /* 0x000e64000800007f */
[----:B-1----:R-:W-:Y:S05]  /*1abc0*/  @!P0 BRA `(.L_x_447) ;  /* 0xfffffffc00f08947 */ /* 0x002fea000383ffff */
[----:B------:R-:W-:Y:S05]  /*1abd0*/  BRA `(.L_x_464) ;  /* 0xfffffff8003c7947 */ /* 0x000fea000383ffff */
.L_x_448:
[----:B0-----:R0:W1:Y:S02]  /*1abe0*/  SYNCS.PHASECHK.TRANS64.TRYWAIT P0, [R9+URZ], R4 ;  /* 0x00000004090075a7 */ /* 0x001064000800017f */
[----:B-1----:R-:W-:Y:S05]  /*1abf0*/  @!P0 NANOSLEEP.SYNCS 0x989680 ;  /* 0x009896800000895d */ /* 0x002fea0003900000 */
[----:B------:R-:W1:Y:S02]  /*1ac00*/  @!P0 SYNCS.PHASECHK.TRANS64 P0, [R9+URZ], R4 ;  /* 0x00000004090085a7 */ /* 0x000e64000800007f */
[----:B-1----:R-:W-:Y:S05]  /*1ac10*/  @!P0 BRA `(.L_x_448) ;  /* 0xfffffffc00f08947 */ /* 0x002fea000383ffff */
[----:B------:R-:W-:Y:S05]  /*1ac20*/  BRA `(.L_x_465) ;  /* 0xfffffff8004c7947 */ /* 0x000fea000383ffff */
.L_x_449:
[----:B0-----:R0:W1:Y:S02]  /*1ac30*/  SYNCS.PHASECHK.TRANS64.TRYWAIT P0, [R6+URZ], R5 ;  /* 0x00000005060075a7 */ /* 0x001064000800017f */
[----:B-1----:R-:W-:Y:S05]  /*1ac40*/  @!P0 NANOSLEEP.SYNCS 0x989680 ;  /* 0x009896800000895d */ /* 0x002fea0003900000 */
[----:B------:R-:W1:Y:S02]  /*1ac50*/  @!P0 SYNCS.PHASECHK.TRANS64 P0, [R6+URZ], R5 ;  /* 0x00000005060085a7 */ /* 0x000e64000800007f */
[----:B-1----:R-:W-:Y:S05]  /*1ac60*/  @!P0 BRA `(.L_x_449) ;  /* 0xfffffffc00f08947 */ /* 0x002fea000383ffff */
[----:B------:R-:W-:Y:S05]  /*1ac70*/  BRA `(.L_x_466) ;  /* 0xfffffff8005c7947 */ /* 0x000fea000383ffff */
.L_x_450:
[----:B0-----:R0:W1:Y:S02]  /*1ac80*/  SYNCS.PHASECHK.TRANS64.TRYWAIT P0, [R9+URZ], R4 ;  /* 0x00000004090075a7 */ /* 0x001064000800017f */
[----:B-1----:R-:W-:Y:S05]  /*1ac90*/  @!P0 NANOSLEEP.SYNCS 0x989680 ;  /* 0x009896800000895d */ /* 0x002fea0003900000 */
[----:B------:R-:W1:Y:S02]  /*1aca0*/  @!P0 SYNCS.PHASECHK.TRANS64 P0, [R9+URZ], R4 ;  /* 0x00000004090085a7 */ /* 0x000e64000800007f */
[----:B-1----:R-:W-:Y:S05]  /*1acb0*/  @!P0 BRA `(.L_x_450) ;  /* 0xfffffffc00f08947 */ /* 0x002fea000383ffff */
[----:B------:R-:W-:Y:S05]  /*1acc0*/  BRA `(.L_x_467) ;  /* 0xfffffff8006c7947 */ /* 0x000fea000383ffff */
.L_x_451:
[----:B0-----:R0:W1:Y:S02]  /*1acd0*/  SYNCS.PHASECHK.TRANS64.TRYWAIT P0, [R6+URZ], R5 ;  /* 0x00000005060075a7 */ /* 0x001064000800017f */
[----:B-1----:R-:W-:Y:S05]  /*1ace0*/  @!P0 NANOSLEEP.SYNCS 0x989680 ;  /* 0x009896800000895d */ /* 0x002fea0003900000 */
[----:B------:R-:W1:Y:S02]  /*1acf0*/  @!P0 SYNCS.PHASECHK.TRANS64 P0, [R6+URZ], R5 ;  /* 0x00000005060085a7 */ /* 0x000e64000800007f */
[----:B-1----:R-:W-:Y:S05]  /*1ad00*/  @!P0 BRA `(.L_x_451) ;  /* 0xfffffffc00f08947 */ /* 0x002fea000383ffff */
[----:B------:R-:W-:Y:S05]  /*1ad10*/  BRA `(.L_x_468) ;  /* 0xfffffff8007c7947 */ /* 0x000fea000383ffff */
.L_x_452:
[----:B0-----:R0:W1:Y:S02]  /*1ad20*/  SYNCS.PHASECHK.TRANS64.TRYWAIT P0, [R9+URZ], R4 ;  /* 0x00000004090075a7 */ /* 0x001064000800017f */
[----:B-1----:R-:W-:Y:S05]  /*1ad30*/  @!P0 NANOSLEEP.SYNCS 0x989680 ;  /* 0x009896800000895d */ /* 0x002fea0003900000 */
[----:B------:R-:W1:Y:S02]  /*1ad40*/  @!P0 SYNCS.PHASECHK.TRANS64 P0, [R9+URZ], R4 ;  /* 0x00000004090085a7 */ /* 0x000e64000800007f */
[----:B-1----:R-:W-:Y:S05]  /*1ad50*/  @!P0 BRA `(.L_x_452) ;  /* 0xfffffffc00f08947 */ /* 0x002fea000383ffff */
[----:B------:R-:W-:Y:S05]  /*1ad60*/  BRA `(.L_x_469) ;  /* 0xfffffff8008c7947 */ /* 0x000fea000383ffff */
.L_x_453:
[----:B-1----:R1:W2:Y:S02]  /*1ad70*/  SYNCS.PHASECHK.TRANS64.TRYWAIT P0, [R6+URZ], R5 ;  /* 0x00000005060075a7 */ /* 0x0022a4000800017f */
[----:B--2---:R-:W-:Y:S05]  /*1ad80*/  @!P0 NANOSLEEP.SYNCS 0x989680 ;  /* 0x009896800000895d */ /* 0x004fea0003900000 */
[----:B------:R-:W2:Y:S02]  /*1ad90*/  @!P0 SYNCS.PHASECHK.TRANS64 P0, [R6+URZ], R5 ;  /* 0x00000005060085a7 */ /* 0x000ea4000800007f */
[----:B--2---:R-:W-:Y:S05]  /*1ada0*/  @!P0 BRA `(.L_x_453) ;  /* 0xfffffffc00f08947 */ /* 0x004fea000383ffff */
[----:B------:R-:W-:Y:S05]  /*1adb0*/  BRA `(.L_x_470) ;  /* 0xfffffff800947947 */ /* 0x000fea000383ffff */
.L_x_471:
[----:B------:R-:W-:-:S00]  /*1adc0*/  BRA `(.L_x_471) ;  /* 0xfffffffc00fc7947 */ /* 0x000fc0000383ffff */
[----:B------:R-:W-:-:S00]  /*1add0*/  NOP ;  /* 0x0000000000007918 */ /* 0x000fc00000000000 */
        /* <DEDUP_REMOVED lines=10> */
.L_x_472:


//--------------------- .nv.shared._ZN7cutlass13device_kernelINS_4gemm6kernel13GemmUniversalIN4cute5tupleIJiiiiEEENS1_10collective13CollectiveMmaINS1_37MainloopSm90TmaGmmaWarpSpecializedFP8ILi8ENS5_IJNS4_1CILi2EEENSA_ILi1EEESC_EEENS1_32KernelTmaWarpSpecializedPingpongEEENS5_IJNSA_ILi64EEENSA_ILi384EEESG_EEENS_12float_e4m3_tENS5_IJlSC_lEEESJ_SK_NS4_8TiledMMAINS4_8MMA_AtomIJNS4_4SM904GMMA31MMA_64x192x32_F32E4M3E4M3_SS_TNILNSO_7ScaleInE1ELSQ_1EEEEEENS4_6LayoutINS5_IJSC_SC_SC_EEENS5_IJNSA_ILi0EEESV_SV_EEEEENS5_IJNS4_10UnderscoreESY_SY_EEEEENS4_13SM90_TMA_LOADENS4_14ComposedLayoutINS4_7SwizzleILi2ELi4ELi3EEENS4_18smem_ptr_flag_bitsILi8EEENST_INS5_IJNSA_ILi8EEESG_EEENS5_IJSG_SC_EEEEEEEvNS4_8identityENS4_23SM90_TMA_LOAD_MULTICASTES1B_vS1C_EENS_8epilogue10collective6detail29Sm90TmaWarpSpecializedAdapterINS1G_15DefaultEpilogueISJ_SK_SK_NS1F_6thread17LinearCombinationISJ_Li1EffLNS1K_9ScaleType4KindE0ELNS_15FloatRoundStyleE2ESJ_EENS1_15EpilogueDefaultEEEEEvvEEEEvNT_6ParamsE --------------------------
	.section	.nv.shared._ZN7cutlass13device_kernelINS_4gemm6kernel13GemmUniversalIN4cute5tupleIJiiiiEEENS1_10collective13CollectiveMmaINS1_37MainloopSm90TmaGmmaWarpSpecializedFP8ILi8ENS5_IJNS4_1CILi2EEENSA_ILi1EEESC_EEENS1_32KernelTmaWarpSpecializedPingpongEEENS5_IJNSA_ILi64EEENSA_ILi384EEESG_EEENS_12float_e4m3_tENS5_IJlSC_lEEESJ_SK_NS4_8TiledMMAINS4_8MMA_AtomIJNS4_4SM904GMMA31MMA_64x192x32_F32E4M3E4M3_SS_TNILNSO_7ScaleInE1ELSQ_1EEEEEENS4_6LayoutINS5_IJSC_SC_SC_EEENS5_IJNSA_ILi0EEESV_SV_EEEEENS5_IJNS4_10UnderscoreESY_SY_EEEEENS4_13SM90_TMA_LOADENS4_14ComposedLayoutINS4_7SwizzleILi2ELi4ELi3EEENS4_18smem_ptr_flag_bitsILi8EEENST_INS5_IJNSA_ILi8EEESG_EEENS5_IJSG_SC_EEEEEEEvNS4_8identityENS4_23SM90_TMA_LOAD_MULTICASTES1B_vS1C_EENS_8epilogue10collective6detail29Sm90TmaWarpSpecializedAdapterINS1G_15DefaultEpilogueISJ_SK_SK_NS1F_6thread17LinearCombinationISJ_Li1EffLNS1K_9ScaleType4KindE0ELNS_15FloatRoundStyleE2ESJ_EENS1_15EpilogueDefaultEEEEEvvEEEEvNT_6ParamsE,"aw",@nobits
	.sectionflags	@""
	.align	16
	.zero		1024


//--------------------- .nv.shared.reserved.0     --------------------------
	.section	.nv.shared.reserved.0,"aw",@nobits
	.weak		__nv_reservedSMEM_offset_0_alias
	.size		__nv_reservedSMEM_offset_0_alias, 0, 0
	.other		__nv_reservedSMEM_offset_0_alias,@"STO_CUDA_RESERVED_SHARED STV_DEFAULT"
__nv_reservedSMEM_offset_0_alias:
	.zero		0


//--------------------- .nv.global                --------------------------
	.section	.nv.global,"aw",@nobits
.nv.global:
	.type		_ZN39_INTERNAL_ecaa0820_4_k_cu_3506b5e5_93914cute1_E,@object
	.size		_ZN39_INTERNAL_ecaa0820_4_k_cu_3506b5e5_93914cute1_E,(_ZN39_INTERNAL_ecaa0820_4_k_cu_3506b5e5_93914cuda3std3__45__cpo6cbeginE - _ZN39_INTERNAL_ecaa0820_4_k_cu_3506b5e5_93914cute1_E)
_ZN39_INTERNAL_ecaa0820_4_k_cu_3506b5e5_93914cute1_E:
	.zero		1
	.type		_ZN39_INTERNAL_ecaa0820_4_k_cu_3506b5e5_93914cuda3std3__45__cpo6cbeginE,@object
	.size		_ZN39_INTERNAL_ecaa0820_4_k_cu_3506b5e5_93914cuda3std3__45__cpo6cbeginE,(_ZN39_INTERNAL_ecaa0820_4_k_cu_3506b5e5_93914cuda3std3__48in_placeE - _ZN39_INTERNAL_ecaa0820_4_k_cu_3506b5e5_93914cuda3std3__45__cpo6cbeginE)
_ZN39_INTERNAL_ecaa0820_4_k_cu_3506b5e5_93914cuda3std3__45__cpo6cbeginE:
	.zero		1
	.type		_ZN39_INTERNAL_ecaa0820_4_k_cu_3506b5e5_93914cuda3std3__48in_placeE,@object
	.size		_ZN39_INTERNAL_ecaa0820_4_k_cu_3506b5e5_93914cuda3std3__48in_placeE,(_ZN39_INTERNAL_ecaa0820_4_k_cu_3506b5e5_93914cuda3std6ranges3__45__cpo9iter_moveE - _ZN39_INTERNAL_ecaa0820_4_k_cu_3506b5e5_93914cuda3std3__48in_placeE)
_ZN39_INTERNAL_ecaa0820_4_k_cu_3506b5e5_93914cuda3std3__48in_placeE:
	.zero		1
	.type		_ZN39_INTERNAL_ecaa0820_4_k_cu_3506b5e5_93914cuda3std6ranges3__45__cpo9iter_moveE,@object
	.size		_ZN39_INTERNAL_ecaa0820_4_k_cu_3506b5e5_93914cuda3std6ranges3__45__cpo9iter_moveE,(_ZN39_INTERNAL_ecaa0820_4_k_cu_3506b5e5_93914cuda3std3__45__cpo5beginE - _ZN39_INTERNAL_ecaa0820_4_k_cu_3506b5e5_93914cuda3std6ranges3__45__cpo9iter_moveE)
_ZN39_INTERNAL_ecaa0820_4_k_cu_3506b5e5_93914cuda3std6ranges3__45__cpo9iter_moveE:
	.zero		1
	.type		_ZN39_INTERNAL_ecaa0820_4_k_cu_3506b5e5_93914cuda3std3__45__cpo5beginE,@object
	.size		_ZN39_INTERNAL_ecaa0820_4_k_cu_3506b5e5_93914cuda3std3__45__cpo5beginE,(_ZN39_INTERNAL_ecaa0820_4_k_cu_3506b5e5_93914cuda3std3__441_GLOBAL__N__ecaa0820_4_k_cu_3506b5e5_93916ignoreE - _ZN39_INTERNAL_ecaa0820_4_k_cu_3506b5e5_93914cuda3std3__45__cpo5beginE)
_ZN39_INTERNAL_ecaa0820_4_k_cu_3506b5e5_93914cuda3std3__45__cpo5beginE:
	.zero		1
	.type		_ZN39_INTERNAL_ecaa0820_4_k_cu_3506b5e5_93914cuda3std3__441_GLOBAL__N__ecaa0820_4_k_cu_3506b5e5_93916ignoreE,@object
	.size		_ZN39_INTERNAL_ecaa0820_4_k_cu_3506b5e5_93914cuda3std3__441_GLOBAL__N__ecaa0820_4_k_cu_3506b5e5_93916ignoreE,(_ZN39_INTERNAL_ecaa0820_4_k_cu_3506b5e5_93914cute7productE - _ZN39_INTERNAL_ecaa0820_4_k_cu_3506b5e5_93914cuda3std3__441_GLOBAL__N__ecaa0820_4_k_cu_3506b5e5_93916ignoreE)
_ZN39_INTERNAL_ecaa0820_4_k_cu_3506b5e5_93914cuda3std3__441_GLOBAL__N__ecaa0820_4_k_cu_3506b5e5_93916ignoreE:
	.zero		1
	.type		_ZN39_INTERNAL_ecaa0820_4_k_cu_3506b5e5_93914cute7productE,@object
	.size		_ZN39_INTERNAL_ecaa0820_4_k_cu_3506b5e5_93914cute7productE,(_ZN39_INTERNAL_ecaa0820_4_k_cu_3506b5e5_93914cuda3std3__45__cpo3endE - _ZN39_INTERNAL_ecaa0820_4_k_cu_3506b5e5_93914cute7productE)
_ZN39_INTERNAL_ecaa0820_4_k_cu_3506b5e5_93914cute7productE:
	.zero		1
	.type		_ZN39_INTERNAL_ecaa0820_4_k_cu_3506b5e5_93914cuda3std3__45__cpo3endE,@object
	.size		_ZN39_INTERNAL_ecaa0820_4_k_cu_3506b5e5_93914cuda3std3__45__cpo3endE,(_ZN39_INTERNAL_ecaa0820_4_k_cu_3506b5e5_93914cuda3std3__419piecewise_constructE - _ZN39_INTERNAL_ecaa0820_4_k_cu_3506b5e5_93914cuda3std3__45__cpo3endE)
_ZN39_INTERNAL_ecaa0820_4_k_cu_3506b5e5_93914cuda3std3__45__cpo3endE:
	.zero		1
	.type		_ZN39_INTERNAL_ecaa0820_4_k_cu_3506b5e5_93914cuda3std3__419piecewise_constructE,@object
	.size		_ZN39_INTERNAL_ecaa0820_4_k_cu_3506b5e5_93914cuda3std3__419piecewise_constructE,(_ZN39_INTERNAL_ecaa0820_4_k_cu_3506b5e5_93914cuda3std3__45__cpo4cendE - _ZN39_INTERNAL_ecaa0820_4_k_cu_3506b5e5_93914cuda3std3__419piecewise_constructE)
_ZN39_INTERNAL_ecaa0820_4_k_cu_3506b5e5_93914cuda3std3__419piecewise_constructE:
	.zero		1
	.type		_ZN39_INTERNAL_ecaa0820_4_k_cu_3506b5e5_93914cuda3std3__45__cpo4cendE,@object
	.size		_ZN39_INTERNAL_ecaa0820_4_k_cu_3506b5e5_93914cuda3std3__45__cpo4cendE,(_ZN39_INTERNAL_ecaa0820_4_k_cu_3506b5e5_93914cuda3std6ranges3__45__cpo4swapE - _ZN39_INTERNAL_ecaa0820_4_k_cu_3506b5e5_93914cuda3std3__45__cpo4cendE)
_ZN39_INTERNAL_ecaa0820_4_k_cu_3506b5e5_93914cuda3std3__45__cpo4cendE:
	.zero		1
	.type		_ZN39_INTERNAL_ecaa0820_4_k_cu_3506b5e5_93914cuda3std6ranges3__45__cpo4swapE,@object
	.size		_ZN39_INTERNAL_ecaa0820_4_k_cu_3506b5e5_93914cuda3std6ranges3__45__cpo4swapE,(.L_7 - _ZN39_INTERNAL_ecaa0820_4_k_cu_3506b5e5_93914cuda3std6ranges3__45__cpo4swapE)
_ZN39_INTERNAL_ecaa0820_4_k_cu_3506b5e5_93914cuda3std6ranges3__45__cpo4swapE:
	.zero		1
.L_7:


//--------------------- .nv.constant0._ZN7cutlass13device_kernelINS_4gemm6kernel13GemmUniversalIN4cute5tupleIJiiiiEEENS1_10collective13CollectiveMmaINS1_37MainloopSm90TmaGmmaWarpSpecializedFP8ILi8ENS5_IJNS4_1CILi2EEENSA_ILi1EEESC_EEENS1_32KernelTmaWarpSpecializedPingpongEEENS5_IJNSA_ILi64EEENSA_ILi384EEESG_EEENS_12float_e4m3_tENS5_IJlSC_lEEESJ_SK_NS4_8TiledMMAINS4_8MMA_AtomIJNS4_4SM904GMMA31MMA_64x192x32_F32E4M3E4M3_SS_TNILNSO_7ScaleInE1ELSQ_1EEEEEENS4_6LayoutINS5_IJSC_SC_SC_EEENS5_IJNSA_ILi0EEESV_SV_EEEEENS5_IJNS4_10UnderscoreESY_SY_EEEEENS4_13SM90_TMA_LOADENS4_14ComposedLayoutINS4_7SwizzleILi2ELi4ELi3EEENS4_18smem_ptr_flag_bitsILi8EEENST_INS5_IJNSA_ILi8EEESG_EEENS5_IJSG_SC_EEEEEEEvNS4_8identityENS4_23SM90_TMA_LOAD_MULTICASTES1B_vS1C_EENS_8epilogue10collective6detail29Sm90TmaWarpSpecializedAdapterINS1G_15DefaultEpilogueISJ_SK_SK_NS1F_6thread17LinearCombinationISJ_Li1EffLNS1K_9ScaleType4KindE0ELNS_15FloatRoundStyleE2ESJ_EENS1_15EpilogueDefaultEEEEEvvEEEEvNT_6ParamsE --------------------------
	.section	.nv.constant0._ZN7cutlass13device_kernelINS_4gemm6kernel13GemmUniversalIN4cute5tupleIJiiiiEEENS1_10collective13CollectiveMmaINS1_37MainloopSm90TmaGmmaWarpSpecializedFP8ILi8ENS5_IJNS4_1CILi2EEENSA_ILi1EEESC_EEENS1_32KernelTmaWarpSpecializedPingpongEEENS5_IJNSA_ILi64EEENSA_ILi384EEESG_EEENS_12float_e4m3_tENS5_IJlSC_lEEESJ_SK_NS4_8TiledMMAINS4_8MMA_AtomIJNS4_4SM904GMMA31MMA_64x192x32_F32E4M3E4M3_SS_TNILNSO_7ScaleInE1ELSQ_1EEEEEENS4_6LayoutINS5_IJSC_SC_SC_EEENS5_IJNSA_ILi0EEESV_SV_EEEEENS5_IJNS4_10UnderscoreESY_SY_EEEEENS4_13SM90_TMA_LOADENS4_14ComposedLayoutINS4_7SwizzleILi2ELi4ELi3EEENS4_18smem_ptr_flag_bitsILi8EEENST_INS5_IJNSA_ILi8EEESG_EEENS5_IJSG_SC_EEEEEEEvNS4_8identityENS4_23SM90_TMA_LOAD_MULTICASTES1B_vS1C_EENS_8epilogue10collective6detail29Sm90TmaWarpSpecializedAdapterINS1G_15DefaultEpilogueISJ_SK_SK_NS1F_6thread17LinearCombinationISJ_Li1EffLNS1K_9ScaleType4KindE0ELNS_15FloatRoundStyleE2ESJ_EENS1_15EpilogueDefaultEEEEEvvEEEEvNT_6ParamsE,"a",@progbits
	.sectionflags	@""
	.align	4
.nv.constant0._ZN7cutlass13device_kernelINS_4gemm6kernel13GemmUniversalIN4cute5tupleIJiiiiEEENS1_10collective13CollectiveMmaINS1_37MainloopSm90TmaGmmaWarpSpecializedFP8ILi8ENS5_IJNS4_1CILi2EEENSA_ILi1EEESC_EEENS1_32KernelTmaWarpSpecializedPingpongEEENS5_IJNSA_ILi64EEENSA_ILi384EEESG_EEENS_12float_e4m3_tENS5_IJlSC_lEEESJ_SK_NS4_8TiledMMAINS4_8MMA_AtomIJNS4_4SM904GMMA31MMA_64x192x32_F32E4M3E4M3_SS_TNILNSO_7ScaleInE1ELSQ_1EEEEEENS4_6LayoutINS5_IJSC_SC_SC_EEENS5_IJNSA_ILi0EEESV_SV_EEEEENS5_IJNS4_10UnderscoreESY_SY_EEEEENS4_13SM90_TMA_LOADENS4_14ComposedLayoutINS4_7SwizzleILi2ELi4ELi3EEENS4_18smem_ptr_flag_bitsILi8EEENST_INS5_IJNSA_ILi8EEESG_EEENS5_IJSG_SC_EEEEEEEvNS4_8identityENS4_23SM90_TMA_LOAD_MULTICASTES1B_vS1C_EENS_8epilogue10collective6detail29Sm90TmaWarpSpecializedAdapterINS1G_15DefaultEpilogueISJ_SK_SK_NS1F_6thread17LinearCombinationISJ_Li1EffLNS1K_9ScaleType4KindE0ELNS_15FloatRoundStyleE2ESJ_EENS1_15EpilogueDefaultEEEEEvvEEEEvNT_6ParamsE:
	.zero		1664


//--------------------- SYMBOLS --------------------------

	.type		.nv.reservedSmem.offset0,@object
	.size		.nv.reservedSmem.offset0,0x4
